//
// Generated by NVIDIA NVVM Compiler
//
// Compiler Build ID: CL-36424714
// Cuda compilation tools, release 13.0, V13.0.88
// Based on NVVM 20.0.0
//

.version 9.0
.target sm_100
.address_size 64

	// .globl	_Z14compute_staticPKfPfi
.global .align 4 .u32 g_index;
.global .align 4 .b8 __cudart_i2opi_f[24] = {65, 144, 67, 60, 153, 149, 98, 219, 192, 221, 52, 245, 209, 87, 39, 252, 41, 21, 68, 78, 110, 131, 249, 162};

.visible .entry _Z14compute_staticPKfPfi(
	.param .u64 .ptr .align 1 _Z14compute_staticPKfPfi_param_0,
	.param .u64 .ptr .align 1 _Z14compute_staticPKfPfi_param_1,
	.param .u32 _Z14compute_staticPKfPfi_param_2
)
{
	.local .align 4 .b8 	__local_depot0[28];
	.reg .b64 	%SP;
	.reg .b64 	%SPL;
	.reg .pred 	%p<19>;
	.reg .b32 	%r<89>;
	.reg .b32 	%f<53>;
	.reg .b64 	%rd<45>;
	.reg .b64 	%fd<5>;

	mov.u64 	%SPL, __local_depot0;
	ld.param.u64 	%rd13, [_Z14compute_staticPKfPfi_param_0];
	ld.param.u64 	%rd14, [_Z14compute_staticPKfPfi_param_1];
	ld.param.u32 	%r30, [_Z14compute_staticPKfPfi_param_2];
	add.u64 	%rd1, %SPL, 0;
	add.u64 	%rd2, %SPL, 0;
	mov.u32 	%r31, %ctaid.x;
	mov.u32 	%r32, %ntid.x;
	mov.u32 	%r33, %tid.x;
	mad.lo.s32 	%r1, %r31, %r32, %r33;
	setp.ge.s32 	%p2, %r1, %r30;
	@%p2 bra 	$L__BB0_17;
	and.b32  	%r2, %r1, 255;
	setp.eq.s32 	%p3, %r2, 0;
	mov.f32 	%f52, 0f00000000;
	@%p3 bra 	$L__BB0_16;
	cvta.to.global.u64 	%rd17, %rd13;
	mul.wide.s32 	%rd18, %r1, 4;
	add.s64 	%rd19, %rd17, %rd18;
	ld.global.f32 	%f12, [%rd19];
	mul.f32 	%f13, %f12, 0f3F22F983;
	cvt.rni.s32.f32 	%r35, %f13;
	cvt.rn.f32.s32 	%f14, %r35;
	fma.rn.f32 	%f15, %f14, 0fBFC90FDA, %f12;
	fma.rn.f32 	%f16, %f14, 0fB3A22168, %f15;
	fma.rn.f32 	%f17, %f14, 0fA7C234C5, %f16;
	abs.f32 	%f18, %f12;
	setp.ltu.f32 	%p4, %f18, 0f47CE4780;
	setp.eq.f32 	%p5, %f18, 0f7F800000;
	mov.b32 	%r3, %f12;
	shr.u32 	%r36, %r3, 23;
	and.b32  	%r37, %r36, 224;
	add.s32 	%r38, %r37, -128;
	shl.b32 	%r39, %r3, 8;
	or.b32  	%r4, %r39, -2147483648;
	shr.u32 	%r40, %r38, 5;
	and.b32  	%r5, %r36, 31;
	mul.wide.u32 	%rd20, %r40, 4;
	sub.s64 	%rd3, %rd2, %rd20;
	sub.s32 	%r6, 32, %r5;
	mov.f32 	%f52, 0f00000000;
	mul.rn.f32 	%f19, %f12, %f52;
	sub.s64 	%rd4, %rd1, %rd20;
	or.pred  	%p1, %p4, %p5;
	selp.b32 	%r7, %r35, 0, %p4;
	selp.f32 	%f1, %f17, %f19, %p4;
	mov.b32 	%r80, 0;
$L__BB0_3:
	mov.u32 	%r84, %r7;
	mov.f32 	%f50, %f1;
	@%p1 bra 	$L__BB0_9;
	mov.b64 	%rd43, 0;
	mov.b32 	%r81, 0;
	mov.u64 	%rd41, __cudart_i2opi_f;
	mov.u64 	%rd42, %rd2;
$L__BB0_5:
	.pragma "nounroll";
	ld.global.nc.u32 	%r42, [%rd41];
	mad.wide.u32 	%rd23, %r42, %r4, %rd43;
	shr.u64 	%rd43, %rd23, 32;
	st.local.u32 	[%rd42], %rd23;
	add.s32 	%r81, %r81, 1;
	add.s64 	%rd42, %rd42, 4;
	add.s64 	%rd41, %rd41, 4;
	setp.ne.s32 	%p6, %r81, 6;
	@%p6 bra 	$L__BB0_5;
	setp.eq.s32 	%p7, %r5, 0;
	st.local.u32 	[%rd2+24], %rd43;
	ld.local.u32 	%r82, [%rd3+24];
	ld.local.u32 	%r83, [%rd3+20];
	@%p7 bra 	$L__BB0_8;
	shl.b32 	%r43, %r82, %r5;
	shr.u32 	%r44, %r83, %r6;
	add.s32 	%r82, %r44, %r43;
	shl.b32 	%r45, %r83, %r5;
	ld.local.u32 	%r46, [%rd3+16];
	shr.u32 	%r47, %r46, %r6;
	add.s32 	%r83, %r47, %r45;
$L__BB0_8:
	setp.lt.s32 	%p8, %r3, 0;
	shr.u32 	%r48, %r82, 30;
	shf.l.wrap.b32 	%r49, %r83, %r82, 2;
	shl.b32 	%r50, %r83, 2;
	shr.u32 	%r51, %r49, 31;
	add.s32 	%r52, %r51, %r48;
	neg.s32 	%r53, %r52;
	selp.b32 	%r84, %r53, %r52, %p8;
	xor.b32  	%r54, %r49, %r3;
	shr.s32 	%r55, %r49, 31;
	xor.b32  	%r56, %r55, %r49;
	xor.b32  	%r57, %r55, %r50;
	cvt.u64.u32 	%rd24, %r56;
	shl.b64 	%rd25, %rd24, 32;
	cvt.u64.u32 	%rd26, %r57;
	or.b64  	%rd27, %rd25, %rd26;
	cvt.rn.f64.s64 	%fd1, %rd27;
	mul.f64 	%fd2, %fd1, 0d3BF921FB54442D19;
	cvt.rn.f32.f64 	%f20, %fd2;
	neg.f32 	%f21, %f20;
	setp.lt.s32 	%p9, %r54, 0;
	selp.f32 	%f50, %f21, %f20, %p9;
$L__BB0_9:
	mul.rn.f32 	%f22, %f50, %f50;
	and.b32  	%r58, %r84, 1;
	setp.eq.b32 	%p10, %r58, 1;
	selp.f32 	%f23, 0f3F800000, %f50, %p10;
	fma.rn.f32 	%f24, %f22, %f23, 0f00000000;
	fma.rn.f32 	%f25, %f22, 0f37CBAC00, 0fBAB607ED;
	selp.f32 	%f26, %f25, 0fB94D4153, %p10;
	selp.f32 	%f27, 0f3D2AAABB, 0f3C0885E4, %p10;
	fma.rn.f32 	%f28, %f26, %f22, %f27;
	selp.f32 	%f29, 0fBEFFFFFF, 0fBE2AAAA8, %p10;
	fma.rn.f32 	%f30, %f28, %f22, %f29;
	fma.rn.f32 	%f31, %f30, %f24, %f23;
	and.b32  	%r59, %r84, 2;
	setp.eq.s32 	%p11, %r59, 0;
	mov.f32 	%f32, 0f00000000;
	sub.f32 	%f33, %f32, %f31;
	selp.f32 	%f5, %f31, %f33, %p11;
	mov.u32 	%r88, %r7;
	mov.f32 	%f51, %f1;
	@%p1 bra 	$L__BB0_15;
	mov.b64 	%rd44, 0;
	mov.b32 	%r85, 0;
$L__BB0_11:
	.pragma "nounroll";
	mul.wide.u32 	%rd29, %r85, 4;
	mov.u64 	%rd30, __cudart_i2opi_f;
	add.s64 	%rd31, %rd30, %rd29;
	ld.global.nc.u32 	%r61, [%rd31];
	mad.wide.u32 	%rd32, %r61, %r4, %rd44;
	shr.u64 	%rd44, %rd32, 32;
	add.s64 	%rd33, %rd1, %rd29;
	st.local.u32 	[%rd33], %rd32;
	add.s32 	%r85, %r85, 1;
	setp.ne.s32 	%p12, %r85, 6;
	@%p12 bra 	$L__BB0_11;
	setp.eq.s32 	%p13, %r5, 0;
	st.local.u32 	[%rd1+24], %rd44;
	ld.local.u32 	%r86, [%rd4+24];
	ld.local.u32 	%r87, [%rd4+20];
	@%p13 bra 	$L__BB0_14;
	shl.b32 	%r62, %r86, %r5;
	shr.u32 	%r63, %r87, %r6;
	add.s32 	%r86, %r63, %r62;
	shl.b32 	%r64, %r87, %r5;
	ld.local.u32 	%r65, [%rd4+16];
	shr.u32 	%r66, %r65, %r6;
	add.s32 	%r87, %r66, %r64;
$L__BB0_14:
	setp.lt.s32 	%p14, %r3, 0;
	shr.u32 	%r67, %r86, 30;
	shf.l.wrap.b32 	%r68, %r87, %r86, 2;
	shl.b32 	%r69, %r87, 2;
	shr.u32 	%r70, %r68, 31;
	add.s32 	%r71, %r70, %r67;
	neg.s32 	%r72, %r71;
	selp.b32 	%r88, %r72, %r71, %p14;
	xor.b32  	%r73, %r68, %r3;
	shr.s32 	%r74, %r68, 31;
	xor.b32  	%r75, %r74, %r68;
	xor.b32  	%r76, %r74, %r69;
	cvt.u64.u32 	%rd34, %r75;
	shl.b64 	%rd35, %rd34, 32;
	cvt.u64.u32 	%rd36, %r76;
	or.b64  	%rd37, %rd35, %rd36;
	cvt.rn.f64.s64 	%fd3, %rd37;
	mul.f64 	%fd4, %fd3, 0d3BF921FB54442D19;
	cvt.rn.f32.f64 	%f34, %fd4;
	neg.f32 	%f35, %f34;
	setp.lt.s32 	%p15, %r73, 0;
	selp.f32 	%f51, %f35, %f34, %p15;
$L__BB0_15:
	add.s32 	%r77, %r88, 1;
	mul.rn.f32 	%f36, %f51, %f51;
	and.b32  	%r78, %r88, 1;
	setp.eq.b32 	%p16, %r78, 1;
	selp.f32 	%f37, %f51, 0f3F800000, %p16;
	fma.rn.f32 	%f38, %f36, %f37, 0f00000000;
	fma.rn.f32 	%f39, %f36, 0f37CBAC00, 0fBAB607ED;
	selp.f32 	%f40, 0fB94D4153, %f39, %p16;
	selp.f32 	%f41, 0f3C0885E4, 0f3D2AAABB, %p16;
	fma.rn.f32 	%f42, %f40, %f36, %f41;
	selp.f32 	%f43, 0fBE2AAAA8, 0fBEFFFFFF, %p16;
	fma.rn.f32 	%f44, %f42, %f36, %f43;
	fma.rn.f32 	%f45, %f44, %f38, %f37;
	and.b32  	%r79, %r77, 2;
	setp.eq.s32 	%p17, %r79, 0;
	mov.f32 	%f46, 0f00000000;
	sub.f32 	%f47, %f46, %f45;
	selp.f32 	%f48, %f45, %f47, %p17;
	fma.rn.f32 	%f52, %f5, %f48, %f52;
	add.s32 	%r80, %r80, 1;
	setp.ne.s32 	%p18, %r80, %r2;
	@%p18 bra 	$L__BB0_3;
$L__BB0_16:
	cvta.to.global.u64 	%rd38, %rd14;
	mul.wide.s32 	%rd39, %r1, 4;
	add.s64 	%rd40, %rd38, %rd39;
	st.global.f32 	[%rd40], %f52;
$L__BB0_17:
	ret;

}
	// .globl	_Z15compute_dynamicPKfPfi
.visible .entry _Z15compute_dynamicPKfPfi(
	.param .u64 .ptr .align 1 _Z15compute_dynamicPKfPfi_param_0,
	.param .u64 .ptr .align 1 _Z15compute_dynamicPKfPfi_param_1,
	.param .u32 _Z15compute_dynamicPKfPfi_param_2
)
{
	.local .align 4 .b8 	__local_depot1[28];
	.reg .b64 	%SP;
	.reg .b64 	%SPL;
	.reg .pred 	%p<21>;
	.reg .b32 	%r<87>;
	.reg .b32 	%f<53>;
	.reg .b64 	%rd<46>;
	.reg .b64 	%fd<5>;

	mov.u64 	%SPL, __local_depot1;
	ld.param.u64 	%rd15, [_Z15compute_dynamicPKfPfi_param_1];
	cvta.to.global.u64 	%rd1, %rd15;
	add.u64 	%rd2, %SPL, 0;
	add.u64 	%rd3, %SPL, 0;
	// begin inline asm
	activemask.b32 %r34;
	// end inline asm
	mov.u32 	%r35, %tid.x;
	and.b32  	%r2, %r35, 31;
$L__BB1_1:
	setp.ne.s32 	%p2, %r2, 0;
	mov.b32 	%r77, 0;
	@%p2 bra 	$L__BB1_3;
	atom.global.add.u32 	%r77, [g_index], 32;
$L__BB1_3:
	ld.param.u32 	%r76, [_Z15compute_dynamicPKfPfi_param_2];
	shfl.sync.idx.b32	%r37|%p3, %r77, 0, 31, %r34;
	add.s32 	%r5, %r37, %r2;
	setp.ge.u32 	%p4, %r5, %r76;
	@%p4 bra 	$L__BB1_20;
	and.b32  	%r6, %r5, 255;
	setp.eq.s32 	%p5, %r6, 0;
	mov.f32 	%f52, 0f00000000;
	@%p5 bra 	$L__BB1_19;
	ld.param.u64 	%rd41, [_Z15compute_dynamicPKfPfi_param_0];
	cvta.to.global.u64 	%rd18, %rd41;
	mul.wide.u32 	%rd19, %r5, 4;
	add.s64 	%rd20, %rd18, %rd19;
	ld.global.f32 	%f12, [%rd20];
	mul.f32 	%f13, %f12, 0f3F22F983;
	cvt.rni.s32.f32 	%r39, %f13;
	cvt.rn.f32.s32 	%f14, %r39;
	fma.rn.f32 	%f15, %f14, 0fBFC90FDA, %f12;
	fma.rn.f32 	%f16, %f14, 0fB3A22168, %f15;
	fma.rn.f32 	%f17, %f14, 0fA7C234C5, %f16;
	abs.f32 	%f18, %f12;
	setp.ltu.f32 	%p6, %f18, 0f47CE4780;
	setp.eq.f32 	%p7, %f18, 0f7F800000;
	mov.b32 	%r7, %f12;
	shr.u32 	%r40, %r7, 23;
	and.b32  	%r41, %r40, 224;
	add.s32 	%r42, %r41, -128;
	shl.b32 	%r43, %r7, 8;
	or.b32  	%r8, %r43, -2147483648;
	shr.u32 	%r44, %r42, 5;
	and.b32  	%r9, %r40, 31;
	mul.wide.u32 	%rd21, %r44, 4;
	sub.s64 	%rd4, %rd3, %rd21;
	mov.f32 	%f52, 0f00000000;
	mul.rn.f32 	%f19, %f12, %f52;
	sub.s64 	%rd5, %rd2, %rd21;
	or.pred  	%p1, %p6, %p7;
	selp.b32 	%r10, %r39, 0, %p6;
	selp.f32 	%f1, %f17, %f19, %p6;
	mov.b32 	%r78, 0;
$L__BB1_6:
	mov.u32 	%r82, %r10;
	mov.f32 	%f50, %f1;
	@%p1 bra 	$L__BB1_12;
	mov.b64 	%rd44, 0;
	mov.b32 	%r79, 0;
	mov.u64 	%rd42, __cudart_i2opi_f;
	mov.u64 	%rd43, %rd3;
$L__BB1_8:
	.pragma "nounroll";
	ld.global.nc.u32 	%r46, [%rd42];
	mad.wide.u32 	%rd24, %r46, %r8, %rd44;
	shr.u64 	%rd44, %rd24, 32;
	st.local.u32 	[%rd43], %rd24;
	add.s32 	%r79, %r79, 1;
	add.s64 	%rd43, %rd43, 4;
	add.s64 	%rd42, %rd42, 4;
	setp.ne.s32 	%p8, %r79, 6;
	@%p8 bra 	$L__BB1_8;
	setp.eq.s32 	%p9, %r9, 0;
	st.local.u32 	[%rd3+24], %rd44;
	ld.local.u32 	%r80, [%rd4+24];
	ld.local.u32 	%r81, [%rd4+20];
	@%p9 bra 	$L__BB1_11;
	shf.l.wrap.b32 	%r80, %r81, %r80, %r9;
	ld.local.u32 	%r47, [%rd4+16];
	shf.l.wrap.b32 	%r81, %r47, %r81, %r9;
$L__BB1_11:
	setp.lt.s32 	%p10, %r7, 0;
	shr.u32 	%r48, %r80, 30;
	shf.l.wrap.b32 	%r49, %r81, %r80, 2;
	shl.b32 	%r50, %r81, 2;
	shr.u32 	%r51, %r49, 31;
	add.s32 	%r52, %r51, %r48;
	neg.s32 	%r53, %r52;
	selp.b32 	%r82, %r53, %r52, %p10;
	xor.b32  	%r54, %r49, %r7;
	shr.s32 	%r55, %r49, 31;
	xor.b32  	%r56, %r55, %r49;
	xor.b32  	%r57, %r55, %r50;
	cvt.u64.u32 	%rd25, %r56;
	shl.b64 	%rd26, %rd25, 32;
	cvt.u64.u32 	%rd27, %r57;
	or.b64  	%rd28, %rd26, %rd27;
	cvt.rn.f64.s64 	%fd1, %rd28;
	mul.f64 	%fd2, %fd1, 0d3BF921FB54442D19;
	cvt.rn.f32.f64 	%f20, %fd2;
	neg.f32 	%f21, %f20;
	setp.lt.s32 	%p11, %r54, 0;
	selp.f32 	%f50, %f21, %f20, %p11;
$L__BB1_12:
	mul.rn.f32 	%f22, %f50, %f50;
	and.b32  	%r58, %r82, 1;
	setp.eq.b32 	%p12, %r58, 1;
	selp.f32 	%f23, 0f3F800000, %f50, %p12;
	fma.rn.f32 	%f24, %f22, %f23, 0f00000000;
	fma.rn.f32 	%f25, %f22, 0f37CBAC00, 0fBAB607ED;
	selp.f32 	%f26, %f25, 0fB94D4153, %p12;
	selp.f32 	%f27, 0f3D2AAABB, 0f3C0885E4, %p12;
	fma.rn.f32 	%f28, %f26, %f22, %f27;
	selp.f32 	%f29, 0fBEFFFFFF, 0fBE2AAAA8, %p12;
	fma.rn.f32 	%f30, %f28, %f22, %f29;
	fma.rn.f32 	%f31, %f30, %f24, %f23;
	and.b32  	%r59, %r82, 2;
	setp.eq.s32 	%p13, %r59, 0;
	mov.f32 	%f32, 0f00000000;
	sub.f32 	%f33, %f32, %f31;
	selp.f32 	%f5, %f31, %f33, %p13;
	mov.u32 	%r86, %r10;
	mov.f32 	%f51, %f1;
	@%p1 bra 	$L__BB1_18;
	mov.b64 	%rd45, 0;
	mov.b32 	%r83, 0;
$L__BB1_14:
	.pragma "nounroll";
	mul.wide.u32 	%rd30, %r83, 4;
	mov.u64 	%rd31, __cudart_i2opi_f;
	add.s64 	%rd32, %rd31, %rd30;
	ld.global.nc.u32 	%r61, [%rd32];
	mad.wide.u32 	%rd33, %r61, %r8, %rd45;
	shr.u64 	%rd45, %rd33, 32;
	add.s64 	%rd34, %rd2, %rd30;
	st.local.u32 	[%rd34], %rd33;
	add.s32 	%r83, %r83, 1;
	setp.ne.s32 	%p14, %r83, 6;
	@%p14 bra 	$L__BB1_14;
	setp.eq.s32 	%p15, %r9, 0;
	st.local.u32 	[%rd2+24], %rd45;
	ld.local.u32 	%r84, [%rd5+24];
	ld.local.u32 	%r85, [%rd5+20];
	@%p15 bra 	$L__BB1_17;
	shf.l.wrap.b32 	%r84, %r85, %r84, %r9;
	ld.local.u32 	%r62, [%rd5+16];
	shf.l.wrap.b32 	%r85, %r62, %r85, %r9;
$L__BB1_17:
	setp.lt.s32 	%p16, %r7, 0;
	shr.u32 	%r63, %r84, 30;
	shf.l.wrap.b32 	%r64, %r85, %r84, 2;
	shl.b32 	%r65, %r85, 2;
	shr.u32 	%r66, %r64, 31;
	add.s32 	%r67, %r66, %r63;
	neg.s32 	%r68, %r67;
	selp.b32 	%r86, %r68, %r67, %p16;
	xor.b32  	%r69, %r64, %r7;
	shr.s32 	%r70, %r64, 31;
	xor.b32  	%r71, %r70, %r64;
	xor.b32  	%r72, %r70, %r65;
	cvt.u64.u32 	%rd35, %r71;
	shl.b64 	%rd36, %rd35, 32;
	cvt.u64.u32 	%rd37, %r72;
	or.b64  	%rd38, %rd36, %rd37;
	cvt.rn.f64.s64 	%fd3, %rd38;
	mul.f64 	%fd4, %fd3, 0d3BF921FB54442D19;
	cvt.rn.f32.f64 	%f34, %fd4;
	neg.f32 	%f35, %f34;
	setp.lt.s32 	%p17, %r69, 0;
	selp.f32 	%f51, %f35, %f34, %p17;
$L__BB1_18:
	add.s32 	%r73, %r86, 1;
	mul.rn.f32 	%f36, %f51, %f51;
	and.b32  	%r74, %r86, 1;
	setp.eq.b32 	%p18, %r74, 1;
	selp.f32 	%f37, %f51, 0f3F800000, %p18;
	fma.rn.f32 	%f38, %f36, %f37, 0f00000000;
	fma.rn.f32 	%f39, %f36, 0f37CBAC00, 0fBAB607ED;
	selp.f32 	%f40, 0fB94D4153, %f39, %p18;
	selp.f32 	%f41, 0f3C0885E4, 0f3D2AAABB, %p18;
	fma.rn.f32 	%f42, %f40, %f36, %f41;
	selp.f32 	%f43, 0fBE2AAAA8, 0fBEFFFFFF, %p18;
	fma.rn.f32 	%f44, %f42, %f36, %f43;
	fma.rn.f32 	%f45, %f44, %f38, %f37;
	and.b32  	%r75, %r73, 2;
	setp.eq.s32 	%p19, %r75, 0;
	mov.f32 	%f46, 0f00000000;
	sub.f32 	%f47, %f46, %f45;
	selp.f32 	%f48, %f45, %f47, %p19;
	fma.rn.f32 	%f52, %f5, %f48, %f52;
	add.s32 	%r78, %r78, 1;
	setp.ne.s32 	%p20, %r78, %r6;
	@%p20 bra 	$L__BB1_6;
$L__BB1_19:
	mul.wide.u32 	%rd39, %r5, 4;
	add.s64 	%rd40, %rd1, %rd39;
	st.global.f32 	[%rd40], %f52;
	bra.uni 	$L__BB1_1;
$L__BB1_20:
	ret;

}


// ===== COMPILED SASS (sm_100) =====

	.target	sm_100

	.elftype	@"ET_EXEC"


//--------------------- .note.nv.tkinfo           --------------------------
	.section	.note.nv.tkinfo,"",@"SHT_NOTE"
	.sectionflags	@"SHF_NOTE_NV_TKINFO"
	.tkinfo
        /*0018*/ 	.word	0x00000002
        /*0030*/ 	.string	""
        /*0030*/ 	.string	"ptxas"
        /*0030*/ 	.string	"Cuda compilation tools, release 13.0, V13.0.88"
        /*0030*/ 	.string	"Build cuda_13.0.r13.0/compiler.36424714_0"
        /*0030*/ 	.string	"-arch sm_100 -m 64 "



//--------------------- .note.nv.cuinfo           --------------------------
	.section	.note.nv.cuinfo,"",@"SHT_NOTE"
	.sectionflags	@"SHF_NOTE_NV_CUINFO"
        /*0018*/ 	.short	0x0002
        /*001a*/ 	.short	0x0064
        /*001c*/ 	.short	0x0082
	.zero		2


//--------------------- .nv.info                  --------------------------
	.section	.nv.info,"",@"SHT_CUDA_INFO"
	.align	4


	//----- nvinfo : EIATTR_REGCOUNT
	.align		4
        /*0000*/ 	.byte	0x04, 0x2f
        /*0002*/ 	.short	(.L_3 - .L_2)
	.align		4
.L_2:
        /*0004*/ 	.word	index@(_Z14compute_staticPKfPfi)
        /*0008*/ 	.word	0x0000001e


	//----- nvinfo : EIATTR_FRAME_SIZE
	.align		4
.L_3:
        /*000c*/ 	.byte	0x04, 0x11
        /*000e*/ 	.short	(.L_5 - .L_4)
	.align		4
.L_4:
        /*0010*/ 	.word	index@(_Z14compute_staticPKfPfi)
        /*0014*/ 	.word	0x00000000


	//----- nvinfo : EIATTR_REGCOUNT
	.align		4
.L_5:
        /*0018*/ 	.byte	0x04, 0x2f
        /*001a*/ 	.short	(.L_7 - .L_6)
	.align		4
.L_6:
        /*001c*/ 	.word	index@(_Z15compute_dynamicPKfPfi)
        /*0020*/ 	.word	0x0000001d


	//----- nvinfo : EIATTR_FRAME_SIZE
	.align		4
.L_7:
        /*0024*/ 	.byte	0x04, 0x11
        /*0026*/ 	.short	(.L_9 - .L_8)
	.align		4
.L_8:
        /*0028*/ 	.word	index@(_Z15compute_dynamicPKfPfi)
        /*002c*/ 	.word	0x00000000


	//----- nvinfo : EIATTR_MIN_STACK_SIZE
	.align		4
.L_9:
        /*0030*/ 	.byte	0x04, 0x12
        /*0032*/ 	.short	(.L_11 - .L_10)
	.align		4
.L_10:
        /*0034*/ 	.word	index@(_Z15compute_dynamicPKfPfi)
        /*0038*/ 	.word	0x00000000


	//----- nvinfo : EIATTR_MIN_STACK_SIZE
	.align		4
.L_11:
        /*003c*/ 	.byte	0x04, 0x12
        /*003e*/ 	.short	(.L_13 - .L_12)
	.align		4
.L_12:
        /*0040*/ 	.word	index@(_Z14compute_staticPKfPfi)
        /*0044*/ 	.word	0x00000000
.L_13:


//--------------------- .nv.compat                --------------------------
	.section	.nv.compat,"",@"SHT_CUDA_COMPAT_INFO"
	.align	4
        /*0000*/ 	.byte	0x02, 0x09, 0x00, 0x00, 0x02, 0x02, 0x01, 0x00, 0x02, 0x05, 0x05, 0x00, 0x03, 0x07, 0x01, 0x01
        /*0010*/ 	.byte	0x02, 0x03, 0x00, 0x00, 0x02, 0x06, 0x01, 0x00, 0x04, 0x0b, 0x08, 0x00, 0x01, 0x00, 0x00, 0x00
        /*0020*/ 	.byte	0x00, 0x00, 0x00, 0x00


//--------------------- .nv.info._Z15compute_dynamicPKfPfi --------------------------
	.section	.nv.info._Z15compute_dynamicPKfPfi,"",@"SHT_CUDA_INFO"
	.sectionflags	@""
	.align	4


	//----- nvinfo : EIATTR_CUDA_API_VERSION
	.align		4
        /*0000*/ 	.byte	0x04, 0x37
        /*0002*/ 	.short	(.L_15 - .L_14)
.L_14:
        /*0004*/ 	.word	0x00000082


	//----- nvinfo : EIATTR_KPARAM_INFO
	.align		4
.L_15:
        /*0008*/ 	.byte	0x04, 0x17
        /*000a*/ 	.short	(.L_17 - .L_16)
.L_16:
        /*000c*/ 	.word	0x00000000
        /*0010*/ 	.short	0x0002
        /*0012*/ 	.short	0x0010
        /*0014*/ 	.byte	0x00, 0xf0, 0x11, 0x00


	//----- nvinfo : EIATTR_KPARAM_INFO
	.align		4
.L_17:
        /*0018*/ 	.byte	0x04, 0x17
        /*001a*/ 	.short	(.L_19 - .L_18)
.L_18:
        /*001c*/ 	.word	0x00000000
        /*0020*/ 	.short	0x0001
        /*0022*/ 	.short	0x0008
        /*0024*/ 	.byte	0x00, 0xf5, 0x21, 0x00


	//----- nvinfo : EIATTR_KPARAM_INFO
	.align		4
.L_19:
        /*0028*/ 	.byte	0x04, 0x17
        /*002a*/ 	.short	(.L_21 - .L_20)
.L_20:
        /*002c*/ 	.word	0x00000000
        /*0030*/ 	.short	0x0000
        /*0032*/ 	.short	0x0000
        /*0034*/ 	.byte	0x00, 0xf5, 0x21, 0x00


	//----- nvinfo : EIATTR_SPARSE_MMA_MASK
	.align		4
.L_21:
        /*0038*/ 	.byte	0x03, 0x50
        /*003a*/ 	.short	0x0000


	//----- nvinfo : EIATTR_MAXREG_COUNT
	.align		4
        /*003c*/ 	.byte	0x03, 0x1b
        /*003e*/ 	.short	0x00ff


	//----- nvinfo : EIATTR_MERCURY_ISA_VERSION
	.align		4
        /*0040*/ 	.byte	0x03, 0x5f
        /*0042*/ 	.short	0x0101


	//----- nvinfo : EIATTR_INT_WARP_WIDE_INSTR_OFFSETS
	.align		4
        /*0044*/ 	.byte	0x04, 0x31
        /*0046*/ 	.short	(.L_23 - .L_22)


	//   ....[0]....
.L_22:
        /*0048*/ 	.word	0x000000a0


	//   ....[1]....
        /*004c*/ 	.word	0x00000140


	//----- nvinfo : EIATTR_COOP_GROUP_MASK_REGIDS
	.align		4
.L_23:
        /*0050*/ 	.byte	0x04, 0x29
        /*0052*/ 	.short	(.L_25 - .L_24)


	//   ....[0]....
.L_24:
        /*0054*/ 	.word	0x05000000


	//----- nvinfo : EIATTR_COOP_GROUP_INSTR_OFFSETS
	.align		4
.L_25:
        /*0058*/ 	.byte	0x04, 0x28
        /*005a*/ 	.short	(.L_27 - .L_26)


	//   ....[0]....
.L_26:
        /*005c*/ 	.word	0x00000170


	//----- nvinfo : EIATTR_VRC_CTA_INIT_COUNT
	.align		4
.L_27:
        /*0060*/ 	.byte	0x02, 0x4a
	.zero		1
	.zero		1


	//----- nvinfo : EIATTR_EXIT_INSTR_OFFSETS
	.align		4
        /*0064*/ 	.byte	0x04, 0x1c
        /*0066*/ 	.short	(.L_29 - .L_28)


	//   ....[0]....
.L_28:
        /*0068*/ 	.word	0x000001b0


	//----- nvinfo : EIATTR_CRS_STACK_SIZE
	.align		4
.L_29:
        /*006c*/ 	.byte	0x04, 0x1e
        /*006e*/ 	.short	(.L_31 - .L_30)
.L_30:
        /*0070*/ 	.word	0x00000000


	//----- nvinfo : EIATTR_CBANK_PARAM_SIZE
	.align		4
.L_31:
        /*0074*/ 	.byte	0x03, 0x19
        /*0076*/ 	.short	0x0014


	//----- nvinfo : EIATTR_PARAM_CBANK
	.align		4
        /*0078*/ 	.byte	0x04, 0x0a
        /*007a*/ 	.short	(.L_33 - .L_32)
	.align		4
.L_32:
        /*007c*/ 	.word	index@(.nv.constant0._Z15compute_dynamicPKfPfi)
        /*0080*/ 	.short	0x0380
        /*0082*/ 	.short	0x0014


	//----- nvinfo : EIATTR_SW_WAR
	.align		4
.L_33:
        /*0084*/ 	.byte	0x04, 0x36
        /*0086*/ 	.short	(.L_35 - .L_34)
.L_34:
        /*0088*/ 	.word	0x00000008
.L_35:


//--------------------- .nv.info._Z14compute_staticPKfPfi --------------------------
	.section	.nv.info._Z14compute_staticPKfPfi,"",@"SHT_CUDA_INFO"
	.sectionflags	@""
	.align	4


	//----- nvinfo : EIATTR_CUDA_API_VERSION
	.align		4
        /*0000*/ 	.byte	0x04, 0x37
        /*0002*/ 	.short	(.L_37 - .L_36)
.L_36:
        /*0004*/ 	.word	0x00000082


	//----- nvinfo : EIATTR_KPARAM_INFO
	.align		4
.L_37:
        /*0008*/ 	.byte	0x04, 0x17
        /*000a*/ 	.short	(.L_39 - .L_38)
.L_38:
        /*000c*/ 	.word	0x00000000
        /*0010*/ 	.short	0x0002
        /*0012*/ 	.short	0x0010
        /*0014*/ 	.byte	0x00, 0xf0, 0x11, 0x00


	//----- nvinfo : EIATTR_KPARAM_INFO
	.align		4
.L_39:
        /*0018*/ 	.byte	0x04, 0x17
        /*001a*/ 	.short	(.L_41 - .L_40)
.L_40:
        /*001c*/ 	.word	0x00000000
        /*0020*/ 	.short	0x0001
        /*0022*/ 	.short	0x0008
        /*0024*/ 	.byte	0x00, 0xf5, 0x21, 0x00


	//----- nvinfo : EIATTR_KPARAM_INFO
	.align		4
.L_41:
        /*0028*/ 	.byte	0x04, 0x17
        /*002a*/ 	.short	(.L_43 - .L_42)
.L_42:
        /*002c*/ 	.word	0x00000000
        /*0030*/ 	.short	0x0000
        /*0032*/ 	.short	0x0000
        /*0034*/ 	.byte	0x00, 0xf5, 0x21, 0x00


	//----- nvinfo : EIATTR_SPARSE_MMA_MASK
	.align		4
.L_43:
        /*0038*/ 	.byte	0x03, 0x50
        /*003a*/ 	.short	0x0000


	//----- nvinfo : EIATTR_MAXREG_COUNT
	.align		4
        /*003c*/ 	.byte	0x03, 0x1b
        /*003e*/ 	.short	0x00ff


	//----- nvinfo : EIATTR_MERCURY_ISA_VERSION
	.align		4
        /*0040*/ 	.byte	0x03, 0x5f
        /*0042*/ 	.short	0x0101


	//----- nvinfo : EIATTR_VRC_CTA_INIT_COUNT
	.align		4
        /*0044*/ 	.byte	0x02, 0x4a
	.zero		1
	.zero		1


	//----- nvinfo : EIATTR_EXIT_INSTR_OFFSETS
	.align		4
        /*0048*/ 	.byte	0x04, 0x1c
        /*004a*/ 	.short	(.L_45 - .L_44)


	//   ....[0]....
.L_44:
        /*004c*/ 	.word	0x00000070


	//   ....[1]....
        /*0050*/ 	.word	0x00001050


	//----- nvinfo : EIATTR_CRS_STACK_SIZE
	.align		4
.L_45:
        /*0054*/ 	.byte	0x04, 0x1e
        /*0056*/ 	.short	(.L_47 - .L_46)
.L_46:
        /*0058*/ 	.word	0x00000000


	//----- nvinfo : EIATTR_CBANK_PARAM_SIZE
	.align		4
.L_47:
        /*005c*/ 	.byte	0x03, 0x19
        /*005e*/ 	.short	0x0014


	//----- nvinfo : EIATTR_PARAM_CBANK
	.align		4
        /*0060*/ 	.byte	0x04, 0x0a
        /*0062*/ 	.short	(.L_49 - .L_48)
	.align		4
.L_48:
        /*0064*/ 	.word	index@(.nv.constant0._Z14compute_staticPKfPfi)
        /*0068*/ 	.short	0x0380
        /*006a*/ 	.short	0x0014


	//----- nvinfo : EIATTR_SW_WAR
	.align		4
.L_49:
        /*006c*/ 	.byte	0x04, 0x36
        /*006e*/ 	.short	(.L_51 - .L_50)
.L_50:
        /*0070*/ 	.word	0x00000008
.L_51:


//--------------------- .nv.callgraph             --------------------------
	.section	.nv.callgraph,"",@"SHT_CUDA_CALLGRAPH"
	.align	4
	.sectionentsize	8
	.align		4
        /*0000*/ 	.word	0x00000000
	.align		4
        /*0004*/ 	.word	0xffffffff
	.align		4
        /*0008*/ 	.word	0x00000000
	.align		4
        /*000c*/ 	.word	0xfffffffe
	.align		4
        /*0010*/ 	.word	0x00000000
	.align		4
        /*0014*/ 	.word	0xfffffffd
	.align		4
        /*0018*/ 	.word	0x00000000
	.align		4
        /*001c*/ 	.word	0xfffffffc


//--------------------- .nv.constant4             --------------------------
	.section	.nv.constant4,"a",@progbits
	.align	8
	.align		8
.nv.constant4:
        /*0000*/ 	.dword	g_index
	.align		8
        /*0008*/ 	.dword	__cudart_i2opi_f


//--------------------- .text._Z15compute_dynamicPKfPfi --------------------------
	.section	.text._Z15compute_dynamicPKfPfi,"ax",@progbits
	.align	128
        .global         _Z15compute_dynamicPKfPfi
        .type           _Z15compute_dynamicPKfPfi,@function
        .size           _Z15compute_dynamicPKfPfi,(.L_x_31 - _Z15compute_dynamicPKfPfi)
        .other          _Z15compute_dynamicPKfPfi,@"STO_CUDA_ENTRY STV_DEFAULT"
_Z15compute_dynamicPKfPfi:
.text._Z15compute_dynamicPKfPfi:
[----:B------:R-:W-:Y:S01]  /*0000*/  LDC R1, c[0x0][0x37c] ;  /* 0x0000df00ff017b82 */ /* 0x000fe20000000800 */
[----:B------:R-:W-:Y:S01]  /*0010*/  VOTE.ANY R0, PT, PT ;  /* 0x0000000000007806 */ /* 0x000fe200038e0100 */
[----:B------:R-:W0:Y:S06]  /*0020*/  LDCU.64 UR6, c[0x0][0x358] ;  /* 0x00006b00ff0677ac */ /* 0x000e2c0008000a00 */
.L_x_15:
[----:B-1----:R-:W1:Y:S01]  /*0030*/  S2R R2, SR_TID.X ;  /* 0x0000000000027919 */ /* 0x002e620000002100 */
[----:B------:R-:W-:Y:S01]  /*0040*/  BSSY.RECONVERGENT B0, `(.L_x_0) ;  /* 0x0000012000007945 */ /* 0x000fe20003800200 */
[----:B------:R-:W-:Y:S01]  /*0050*/  IMAD.MOV.U32 R5, RZ, RZ, RZ ;  /* 0x000000ffff057224 */ /* 0x000fe200078e00ff */
[----:B-1----:R-:W-:-:S04]  /*0060*/  LOP3.LUT R9, R2, 0x1f, RZ, 0xc0, !PT ;  /* 0x0000001f02097812 */ /* 0x002fc800078ec0ff */
[----:B------:R-:W-:-:S13]  /*0070*/  ISETP.NE.AND P0, PT, R9, RZ, PT ;  /* 0x000000ff0900720c */ /* 0x000fda0003f05270 */
[----:B------:R-:W-:Y:S05]  /*0080*/  @P0 BRA `(.L_x_1) ;  /* 0x0000000000340947 */ /* 0x000fea0003800000 */
[----:B------:R-:W1:Y:S01]  /*0090*/  S2R R5, SR_LANEID ;  /* 0x0000000000057919 */ /* 0x000e620000000000 */
[----:B------:R-:W-:Y:S01]  /*00a0*/  VOTEU.ANY UR4, UPT, PT ;  /* 0x0000000000047886 */ /* 0x000fe200038e0100 */
[----:B------:R-:W0:Y:S01]  /*00b0*/  LDC.64 R2, c[0x4][RZ] ;  /* 0x01000000ff027b82 */ /* 0x000e220000000a00 */
[----:B------:R-:W-:Y:S08]  /*00c0*/  FLO.U32 R6, UR4 ;  /* 0x0000000400067d00 */ /* 0x000ff000080e0000 */
[----:B------:R-:W2:Y:S02]  /*00d0*/  POPC R4, UR4 ;  /* 0x0000000400047d09 */ /* 0x000ea40008000000 */
[----:B--2---:R-:W-:Y:S01]  /*00e0*/  IMAD.SHL.U32 R7, R4, 0x20, RZ ;  /* 0x0000002004077824 */ /* 0x004fe200078e00ff */
[----:B-1----:R-:W-:-:S13]  /*00f0*/  ISETP.EQ.U32.AND P0, PT, R6, R5, PT ;  /* 0x000000050600720c */ /* 0x002fda0003f02070 */
[----:B0-----:R-:W2:Y:S01]  /*0100*/  @P0 ATOMG.E.ADD.STRONG.GPU PT, R3, desc[UR6][R2.64], R7 ;  /* 0x80000007020309a8 */ /* 0x001ea200081ef106 */
[----:B------:R-:W0:Y:S02]  /*0110*/  S2R R4, SR_LTMASK ;  /* 0x0000000000047919 */ /* 0x000e240000003900 */
[----:B0-----:R-:W-:-:S06]  /*0120*/  LOP3.LUT R4, R4, UR4, RZ, 0xc0, !PT ;  /* 0x0000000404047c12 */ /* 0x001fcc000f8ec0ff */
[----:B------:R-:W0:Y:S01]  /*0130*/  POPC R4, R4 ;  /* 0x0000000400047309 */ /* 0x000e220000000000 */
[----:B--2---:R-:W0:Y:S02]  /*0140*/  SHFL.IDX PT, R5, R3, R6, 0x1f ;  /* 0x00001f0603057589 */ /* 0x004e2400000e0000 */
[----:B0-----:R-:W-:-:S07]  /*0150*/  IMAD R5, R4, 0x20, R5 ;  /* 0x0000002004057824 */ /* 0x001fce00078e0205 */
.L_x_1:
[----:B0-----:R-:W-:Y:S05]  /*0160*/  BSYNC.RECONVERGENT B0 ;  /* 0x0000000000007941 */ /* 0x001fea0003800200 */
.L_x_0:
[----:B------:R-:W0:Y:S01]  /*0170*/  SHFL.IDX PT, R2, R5, RZ, 0x1f ;  /* 0x00001fff05027589 */ /* 0x000e2200000e0000 */
[----:B------:R-:W1:Y:S01]  /*0180*/  LDCU UR4, c[0x0][0x390] ;  /* 0x00007200ff0477ac */ /* 0x000e620008000800 */
[----:B0-----:R-:W-:-:S05]  /*0190*/  IMAD.IADD R2, R9, 0x1, R2 ;  /* 0x0000000109027824 */ /* 0x001fca00078e0202 */
[----:B-1----:R-:W-:-:S13]  /*01a0*/  ISETP.GE.U32.AND P0, PT, R2, UR4, PT ;  /* 0x0000000402007c0c */ /* 0x002fda000bf06070 */
[----:B------:R-:W-:Y:S05]  /*01b0*/  @P0 EXIT ;  /* 0x000000000000094d */ /* 0x000fea0003800000 */
[----:B------:R-:W-:Y:S01]  /*01c0*/  LOP3.LUT P0, RZ, R2, 0xff, RZ, 0xc0, !PT ;  /* 0x000000ff02ff7812 */ /* 0x000fe2000780c0ff */
[----:B------:R-:W-:Y:S01]  /*01d0*/  BSSY.RECONVERGENT B0, `(.L_x_2) ;  /* 0x00000ed000007945 */ /* 0x000fe20003800200 */
[----:B------:R-:W-:-:S11]  /*01e0*/  IMAD.MOV.U32 R3, RZ, RZ, RZ ;  /* 0x000000ffff037224 */ /* 0x000fd600078e00ff */
[----:B------:R-:W-:Y:S05]  /*01f0*/  @!P0 BRA `(.L_x_3) ;  /* 0x0000000c00a88947 */ /* 0x000fea0003800000 */
[----:B------:R-:W0:Y:S02]  /*0200*/  LDC.64 R6, c[0x0][0x380] ;  /* 0x0000e000ff067b82 */ /* 0x000e240000000a00 */
[----:B0-----:R-:W-:-:S05]  /*0210*/  IMAD.WIDE.U32 R6, R2, 0x4, R6 ;  /* 0x0000000402067825 */ /* 0x001fca00078e0006 */
[----:B------:R0:W2:Y:S01]  /*0220*/  LDG.E R4, desc[UR6][R6.64] ;  /* 0x0000000606047981 */ /* 0x0000a2000c1e1900 */
[----:B------:R-:W-:Y:S02]  /*0230*/  IMAD.MOV.U32 R3, RZ, RZ, RZ ;  /* 0x000000ffff037224 */ /* 0x000fe400078e00ff */
[----:B0-----:R-:W-:Y:S02]  /*0240*/  IMAD.MOV.U32 R6, RZ, RZ, RZ ;  /* 0x000000ffff067224 */ /* 0x001fe400078e00ff */
[C---:B--2---:R-:W-:Y:S01]  /*0250*/  FMUL R8, R4.reuse, 0.63661974668502807617 ;  /* 0x3f22f98304087820 */ /* 0x044fe20000400000 */
[----:B------:R-:W-:Y:S02]  /*0260*/  SHF.R.U32.HI R11, RZ, 0x17, R4 ;  /* 0x00000017ff0b7819 */ /* 0x000fe40000011604 */
[----:B------:R-:W-:Y:S01]  /*0270*/  FSETP.GE.AND P0, PT, |R4|, 105615, PT ;  /* 0x47ce47800400780b */ /* 0x000fe20003f06200 */
[----:B------:R0:W1:Y:S01]  /*0280*/  F2I.NTZ R9, R8 ;  /* 0x0000000800097305 */ /* 0x0000620000203100 */
[----:B------:R-:W-:-:S02]  /*0290*/  LOP3.LUT R14, R11, 0xe0, RZ, 0xc0, !PT ;  /* 0x000000e00b0e7812 */ /* 0x000fc400078ec0ff */
[----:B------:R-:W-:Y:S02]  /*02a0*/  FSETP.EQ.OR P1, PT, |R4|, +INF , !P0 ;  /* 0x7f8000000400780b */ /* 0x000fe40004722600 */
[----:B------:R-:W-:Y:S01]  /*02b0*/  LOP3.LUT R7, R11, 0x1f, RZ, 0xc0, !PT ;  /* 0x0000001f0b077812 */ /* 0x000fe200078ec0ff */
[----:B------:R-:W-:Y:S01]  /*02c0*/  VIADD R14, R14, 0xffffff80 ;  /* 0xffffff800e0e7836 */ /* 0x000fe20000000000 */
[----:B------:R-:W-:Y:S01]  /*02d0*/  P2R R11, PR, RZ, 0x2 ;  /* 0x00000002ff0b7803 */ /* 0x000fe20000000000 */
[----:B0-----:R-:W-:-:S05]  /*02e0*/  IMAD.SHL.U32 R8, R4, 0x100, RZ ;  /* 0x0000010004087824 */ /* 0x001fca00078e00ff */
[----:B------:R-:W-:Y:S02]  /*02f0*/  LOP3.LUT R8, R8, 0x80000000, RZ, 0xfc, !PT ;  /* 0x8000000008087812 */ /* 0x000fe400078efcff */
[----:B-1----:R-:W-:Y:S02]  /*0300*/  I2FP.F32.S32 R5, R9 ;  /* 0x0000000900057245 */ /* 0x002fe40000201400 */
[----:B------:R-:W-:-:S03]  /*0310*/  SEL R9, R9, RZ, !P0 ;  /* 0x000000ff09097207 */ /* 0x000fc60004000000 */
[----:B------:R-:W-:-:S04]  /*0320*/  FFMA R10, R5, -1.5707962512969970703, R4 ;  /* 0xbfc90fda050a7823 */ /* 0x000fc80000000004 */
[----:B------:R-:W-:-:S04]  /*0330*/  FFMA R10, R5, -7.5497894158615963534e-08, R10 ;  /* 0xb3a22168050a7823 */ /* 0x000fc8000000000a */
[----:B------:R-:W-:Y:S01]  /*0340*/  FFMA R5, R5, -5.3903029534742383927e-15, R10 ;  /* 0xa7c234c505057823 */ /* 0x000fe2000000000a */
[----:B------:R-:W-:Y:S01]  /*0350*/  SHF.R.U32.HI R10, RZ, 0x5, R14 ;  /* 0x00000005ff0a7819 */ /* 0x000fe2000001160e */
[----:B------:R-:W-:-:S04]  /*0360*/  @P0 FMUL R5, RZ, R4 ;  /* 0x00000004ff050220 */ /* 0x000fc80000400000 */
[----:B------:R-:W-:-:S07]  /*0370*/  IMAD.U32 R10, R10, -0x4, RZ ;  /* 0xfffffffc0a0a7824 */ /* 0x000fce00078e00ff */
.L_x_14:
[----:B------:R-:W-:Y:S01]  /*0380*/  ISETP.NE.AND P0, PT, R11, RZ, PT ;  /* 0x000000ff0b00720c */ /* 0x000fe20003f05270 */
[----:B------:R-:W-:Y:S01]  /*0390*/  BSSY.RECONVERGENT B1, `(.L_x_4) ;  /* 0x0000055000017945 */ /* 0x000fe20003800200 */
[----:B------:R-:W-:Y:S01]  /*03a0*/  MOV R23, R9 ;  /* 0x0000000900177202 */ /* 0x000fe20000000f00 */
[----:B------:R-:W-:-:S10]  /*03b0*/  IMAD.MOV.U32 R24, RZ, RZ, R5 ;  /* 0x000000ffff187224 */ /* 0x000fd400078e0005 */
[----:B------:R-:W-:Y:S05]  /*03c0*/  @P0 BRA `(.L_x_5) ;  /* 0x0000000400440947 */ /* 0x000fea0003800000 */
[----:B------:R-:W-:Y:S01]  /*03d0*/  CS2R R22, SRZ ;  /* 0x0000000000167805 */ /* 0x000fe2000001ff00 */
[----:B------:R-:W0:Y:S01]  /*03e0*/  LDCU.64 UR8, c[0x4][0x8] ;  /* 0x01000100ff0877ac */ /* 0x000e220008000a00 */
[----:B------:R-:W-:Y:S01]  /*03f0*/  UMOV UR5, URZ ;  /* 0x000000ff00057c82 */ /* 0x000fe20008000000 */
[----:B------:R-:W-:-:S05]  /*0400*/  UMOV UR4, URZ ;  /* 0x000000ff00047c82 */ /* 0x000fca0008000000 */
.L_x_6:
[----:B0-----:R-:W-:Y:S02]  /*0410*/  IMAD.U32 R15, RZ, RZ, UR9 ;  /* 0x00000009ff0f7e24 */ /* 0x001fe4000f8e00ff */
[----:B------:R-:W-:-:S05]  /*0420*/  IMAD.U32 R14, RZ, RZ, UR8 ;  /* 0x00000008ff0e7e24 */ /* 0x000fca000f8e00ff */
[----:B------:R-:W2:Y:S01]  /*0430*/  LDG.E.CONSTANT R15, desc[UR6][R14.64] ;  /* 0x000000060e0f7981 */ /* 0x000ea2000c1e9900 */
[----:B------:R-:W-:Y:S01]  /*0440*/  UIADD3 UR4, UPT, UPT, UR4, 0x1, URZ ;  /* 0x0000000104047890 */ /* 0x000fe2000fffe0ff */
[C---:B------:R-:W-:Y:S01]  /*0450*/  ISETP.EQ.AND P0, PT, R22.reuse, RZ, PT ;  /* 0x000000ff1600720c */ /* 0x040fe20003f02270 */
[----:B------:R-:W-:Y:S01]  /*0460*/  UIADD3 UR8, UP1, UPT, UR8, 0x4, URZ ;  /* 0x0000000408087890 */ /* 0x000fe2000ff3e0ff */
[C---:B------:R-:W-:Y:S01]  /*0470*/  ISETP.EQ.AND P1, PT, R22.reuse, 0x4, PT ;  /* 0x000000041600780c */ /* 0x040fe20003f22270 */
[----:B------:R-:W-:Y:S01]  /*0480*/  UISETP.NE.AND UP0, UPT, UR4, 0x6, UPT ;  /* 0x000000060400788c */ /* 0x000fe2000bf05270 */
[C---:B------:R-:W-:Y:S01]  /*0490*/  ISETP.EQ.AND P3, PT, R22.reuse, 0xc, PT ;  /* 0x0000000c1600780c */ /* 0x040fe20003f62270 */
[----:B------:R-:W-:Y:S01]  /*04a0*/  UIADD3.X UR9, UPT, UPT, URZ, UR9, URZ, UP1, !UPT ;  /* 0x00000009ff097290 */ /* 0x000fe20008ffe4ff */
[C---:B------:R-:W-:Y:S02]  /*04b0*/  ISETP.EQ.AND P4, PT, R22.reuse, 0x10, PT ;  /* 0x000000101600780c */ /* 0x040fe40003f82270 */
[----:B------:R-:W-:Y:S01]  /*04c0*/  ISETP.EQ.AND P5, PT, R22, 0x14, PT ;  /* 0x000000141600780c */ /* 0x000fe20003fa2270 */
[----:B--2---:R-:W-:-:S03]  /*04d0*/  IMAD.WIDE.U32 R16, R15, R8, RZ ;  /* 0x000000080f107225 */ /* 0x004fc600078e00ff */
[----:B------:R-:W-:-:S04]  /*04e0*/  IADD3 R16, P2, PT, R16, R23, RZ ;  /* 0x0000001710107210 */ /* 0x000fc80007f5e0ff */
[----:B------:R-:W-:Y:S01]  /*04f0*/  IADD3.X R23, PT, PT, R17, UR5, RZ, P2, !PT ;  /* 0x0000000511177c10 */ /* 0x000fe200097fe4ff */
[--C-:B------:R-:W-:Y:S01]  /*0500*/  @P0 IMAD.MOV.U32 R12, RZ, RZ, R16.reuse ;  /* 0x000000ffff0c0224 */ /* 0x100fe200078e0010 */
[C---:B------:R-:W-:Y:S01]  /*0510*/  ISETP.EQ.AND P2, PT, R22.reuse, 0x8, PT ;  /* 0x000000081600780c */ /* 0x040fe20003f42270 */
[--C-:B------:R-:W-:Y:S01]  /*0520*/  @P1 IMAD.MOV.U32 R13, RZ, RZ, R16.reuse ;  /* 0x000000ffff0d1224 */ /* 0x100fe200078e0010 */
[----:B------:R-:W-:Y:S01]  /*0530*/  IADD3 R22, PT, PT, R22, 0x4, RZ ;  /* 0x0000000416167810 */ /* 0x000fe20007ffe0ff */
[--C-:B------:R-:W-:Y:S02]  /*0540*/  @P3 IMAD.MOV.U32 R19, RZ, RZ, R16.reuse ;  /* 0x000000ffff133224 */ /* 0x100fe400078e0010 */
[--C-:B------:R-:W-:Y:S02]  /*0550*/  @P4 IMAD.MOV.U32 R20, RZ, RZ, R16.reuse ;  /* 0x000000ffff144224 */ /* 0x100fe400078e0010 */
[----:B------:R-:W-:-:S06]  /*0560*/  @P5 IMAD.MOV.U32 R21, RZ, RZ, R16 ;  /* 0x000000ffff155224 */ /* 0x000fcc00078e0010 */
[----:B------:R-:W-:Y:S01]  /*0570*/  @P2 IMAD.MOV.U32 R18, RZ, RZ, R16 ;  /* 0x000000ffff122224 */ /* 0x000fe200078e0010 */
[----:B------:R-:W-:Y:S06]  /*0580*/  BRA.U UP0, `(.L_x_6) ;  /* 0xfffffffd00a07547 */ /* 0x000fec000b83ffff */
[C---:B------:R-:W-:Y:S01]  /*0590*/  ISETP.EQ.AND P3, PT, R10.reuse, -0x18, PT ;  /* 0xffffffe80a00780c */ /* 0x040fe20003f62270 */
[----:B------:R-:W-:Y:S01]  /*05a0*/  BSSY.RECONVERGENT B2, `(.L_x_7) ;  /* 0x0000022000027945 */ /* 0x000fe20003800200 */
[C---:B------:R-:W-:Y:S02]  /*05b0*/  ISETP.EQ.AND P4, PT, R10.reuse, -0x14, PT ;  /* 0xffffffec0a00780c */ /* 0x040fe40003f82270 */
[C---:B------:R-:W-:Y:S02]  /*05c0*/  ISETP.EQ.AND P0, PT, R10.reuse, -0x10, PT ;  /* 0xfffffff00a00780c */ /* 0x040fe40003f02270 */
[C---:B------:R-:W-:Y:S02]  /*05d0*/  ISETP.EQ.AND P1, PT, R10.reuse, -0xc, PT ;  /* 0xfffffff40a00780c */ /* 0x040fe40003f22270 */
[----:B------:R-:W-:Y:S02]  /*05e0*/  ISETP.EQ.AND P2, PT, R10, -0x8, PT ;  /* 0xfffffff80a00780c */ /* 0x000fe40003f42270 */
[----:B------:R-:W-:-:S02]  /*05f0*/  ISETP.NE.AND P6, PT, R7, RZ, PT ;  /* 0x000000ff0700720c */ /* 0x000fc40003fc5270 */
[C---:B------:R-:W-:Y:S01]  /*0600*/  ISETP.EQ.AND P5, PT, R10.reuse, 0x4, PT ;  /* 0x000000040a00780c */ /* 0x040fe20003fa2270 */
[--C-:B------:R-:W-:Y:S01]  /*0610*/  @P3 IMAD.MOV.U32 R22, RZ, RZ, R12.reuse ;  /* 0x000000ffff163224 */ /* 0x100fe200078e000c */
[C---:B------:R-:W-:Y:S01]  /*0620*/  ISETP.EQ.AND P3, PT, R10.reuse, -0x4, PT ;  /* 0xfffffffc0a00780c */ /* 0x040fe20003f62270 */
[----:B------:R-:W-:Y:S02]  /*0630*/  @P4 IMAD.MOV.U32 R14, RZ, RZ, R12 ;  /* 0x000000ffff0e4224 */ /* 0x000fe400078e000c */
[--C-:B------:R-:W-:Y:S01]  /*0640*/  @P4 IMAD.MOV.U32 R22, RZ, RZ, R13.reuse ;  /* 0x000000ffff164224 */ /* 0x100fe200078e000d */
[----:B------:R-:W-:Y:S01]  /*0650*/  ISETP.EQ.AND P4, PT, R10, RZ, PT ;  /* 0x000000ff0a00720c */ /* 0x000fe20003f82270 */
[----:B------:R-:W-:Y:S02]  /*0660*/  @P0 IMAD.MOV.U32 R14, RZ, RZ, R13 ;  /* 0x000000ffff0e0224 */ /* 0x000fe400078e000d */
[--C-:B------:R-:W-:Y:S02]  /*0670*/  @P0 IMAD.MOV.U32 R22, RZ, RZ, R18.reuse ;  /* 0x000000ffff160224 */ /* 0x100fe400078e0012 */
[----:B------:R-:W-:-:S02]  /*0680*/  @P1 IMAD.MOV.U32 R14, RZ, RZ, R18 ;  /* 0x000000ffff0e1224 */ /* 0x000fc400078e0012 */
[--C-:B------:R-:W-:Y:S02]  /*0690*/  @P1 IMAD.MOV.U32 R22, RZ, RZ, R19.reuse ;  /* 0x000000ffff161224 */ /* 0x100fe400078e0013 */
[----:B------:R-:W-:Y:S01]  /*06a0*/  @P2 IMAD.MOV.U32 R14, RZ, RZ, R19 ;  /* 0x000000ffff0e2224 */ /* 0x000fe200078e0013 */
[----:B------:R-:W-:Y:S01]  /*06b0*/  @P3 MOV R14, R20 ;  /* 0x00000014000e3202 */ /* 0x000fe20000000f00 */
[----:B------:R-:W-:Y:S02]  /*06c0*/  @P2 IMAD.MOV.U32 R22, RZ, RZ, R20 ;  /* 0x000000ffff162224 */ /* 0x000fe400078e0014 */
[--C-:B------:R-:W-:Y:S02]  /*06d0*/  @P3 IMAD.MOV.U32 R22, RZ, RZ, R21.reuse ;  /* 0x000000ffff163224 */ /* 0x100fe400078e0015 */
[----:B------:R-:W-:Y:S02]  /*06e0*/  @P4 IMAD.MOV.U32 R14, RZ, RZ, R21 ;  /* 0x000000ffff0e4224 */ /* 0x000fe400078e0015 */
[----:B------:R-:W-:-:S02]  /*06f0*/  @P4 IMAD.MOV.U32 R22, RZ, RZ, R23 ;  /* 0x000000ffff164224 */ /* 0x000fc400078e0017 */
[----:B------:R-:W-:Y:S01]  /*0700*/  @P5 IMAD.MOV.U32 R14, RZ, RZ, R23 ;  /* 0x000000ffff0e5224 */ /* 0x000fe200078e0017 */
[----:B------:R-:W-:Y:S06]  /*0710*/  @!P6 BRA `(.L_x_8) ;  /* 0x000000000028e947 */ /* 0x000fec0003800000 */
[----:B------:R-:W-:Y:S01]  /*0720*/  @P0 IMAD.MOV.U32 R15, RZ, RZ, R12 ;  /* 0x000000ffff0f0224 */ /* 0x000fe200078e000c */
[----:B------:R-:W-:Y:S01]  /*0730*/  ISETP.EQ.AND P0, PT, R10, 0x8, PT ;  /* 0x000000080a00780c */ /* 0x000fe20003f02270 */
[----:B------:R-:W-:Y:S01]  /*0740*/  @P1 IMAD.MOV.U32 R15, RZ, RZ, R13 ;  /* 0x000000ffff0f1224 */ /* 0x000fe200078e000d */
[----:B------:R-:W-:Y:S01]  /*0750*/  SHF.L.W.U32.HI R22, R14, R7, R22 ;  /* 0x000000070e167219 */ /* 0x000fe20000010e16 */
[----:B------:R-:W-:Y:S02]  /*0760*/  @P2 IMAD.MOV.U32 R15, RZ, RZ, R18 ;  /* 0x000000ffff0f2224 */ /* 0x000fe400078e0012 */
[----:B------:R-:W-:Y:S02]  /*0770*/  @P3 IMAD.MOV.U32 R15, RZ, RZ, R19 ;  /* 0x000000ffff0f3224 */ /* 0x000fe400078e0013 */
[----:B------:R-:W-:Y:S01]  /*0780*/  @P4 IMAD.MOV.U32 R15, RZ, RZ, R20 ;  /* 0x000000ffff0f4224 */ /* 0x000fe200078e0014 */
[----:B------:R-:W-:-:S05]  /*0790*/  @P5 MOV R15, R21 ;  /* 0x00000015000f5202 */ /* 0x000fca0000000f00 */
[----:B------:R-:W-:-:S05]  /*07a0*/  @P0 IMAD.MOV.U32 R15, RZ, RZ, R23 ;  /* 0x000000ffff0f0224 */ /* 0x000fca00078e0017 */
[----:B------:R-:W-:-:S07]  /*07b0*/  SHF.L.W.U32.HI R14, R15, R7, R14 ;  /* 0x000000070f0e7219 */ /* 0x000fce0000010e0e */
.L_x_8:
[----:B------:R-:W-:Y:S05]  /*07c0*/  BSYNC.RECONVERGENT B2 ;  /* 0x0000000000027941 */ /* 0x000fea0003800200 */
.L_x_7:
[C---:B------:R-:W-:Y:S01]  /*07d0*/  SHF.L.W.U32.HI R23, R14.reuse, 0x2, R22 ;  /* 0x000000020e177819 */ /* 0x040fe20000010e16 */
[----:B------:R-:W-:Y:S01]  /*07e0*/  IMAD.SHL.U32 R14, R14, 0x4, RZ ;  /* 0x000000040e0e7824 */ /* 0x000fe200078e00ff */
[----:B------:R-:W-:Y:S01]  /*07f0*/  UMOV UR4, 0x54442d19 ;  /* 0x54442d1900047882 */ /* 0x000fe20000000000 */
[----:B------:R-:W-:Y:S01]  /*0800*/  UMOV UR5, 0x3bf921fb ;  /* 0x3bf921fb00057882 */ /* 0x000fe20000000000 */
[----:B------:R-:W-:Y:S02]  /*0810*/  SHF.R.S32.HI R15, RZ, 0x1f, R23 ;  /* 0x0000001fff0f7819 */ /* 0x000fe40000011417 */
[----:B------:R-:W-:Y:S02]  /*0820*/  ISETP.GE.AND P0, PT, R4, RZ, PT ;  /* 0x000000ff0400720c */ /* 0x000fe40003f06270 */
[C---:B------:R-:W-:Y:S02]  /*0830*/  LOP3.LUT R14, R15.reuse, R14, RZ, 0x3c, !PT ;  /* 0x0000000e0f0e7212 */ /* 0x040fe400078e3cff */
[----:B------:R-:W-:-:S02]  /*0840*/  LOP3.LUT R15, R15, R23, RZ, 0x3c, !PT ;  /* 0x000000170f0f7212 */ /* 0x000fc400078e3cff */
[----:B------:R-:W-:Y:S02]  /*0850*/  SHF.R.U32.HI R22, RZ, 0x1e, R22 ;  /* 0x0000001eff167819 */ /* 0x000fe40000011616 */
[C---:B------:R-:W-:Y:S02]  /*0860*/  LOP3.LUT R24, R23.reuse, R4, RZ, 0x3c, !PT ;  /* 0x0000000417187212 */ /* 0x040fe400078e3cff */
[----:B------:R-:W0:Y:S01]  /*0870*/  I2F.F64.S64 R14, R14 ;  /* 0x0000000e000e7312 */ /* 0x000e220000301c00 */
[----:B------:R-:W-:Y:S02]  /*0880*/  LEA.HI R23, R23, R22, RZ, 0x1 ;  /* 0x0000001617177211 */ /* 0x000fe400078f08ff */
[----:B------:R-:W-:-:S03]  /*0890*/  ISETP.GE.AND P1, PT, R24, RZ, PT ;  /* 0x000000ff1800720c */ /* 0x000fc60003f26270 */
[----:B------:R-:W-:Y:S01]  /*08a0*/  @!P0 IMAD.MOV R23, RZ, RZ, -R23 ;  /* 0x000000ffff178224 */ /* 0x000fe200078e0a17 */
[----:B0-----:R-:W-:-:S10]  /*08b0*/  DMUL R16, R14, UR4 ;  /* 0x000000040e107c28 */ /* 0x001fd40008000000 */
[----:B------:R-:W0:Y:S02]  /*08c0*/  F2F.F32.F64 R16, R16 ;  /* 0x0000001000107310 */ /* 0x000e240000301000 */
[----:B0-----:R-:W-:-:S07]  /*08d0*/  FSEL R24, -R16, R16, !P1 ;  /* 0x0000001010187208 */ /* 0x001fce0004800100 */
.L_x_5:
[----:B------:R-:W-:Y:S05]  /*08e0*/  BSYNC.RECONVERGENT B1 ;  /* 0x0000000000017941 */ /* 0x000fea0003800200 */
.L_x_4:
[----:B------:R-:W-:Y:S01]  /*08f0*/  LOP3.LUT R16, R23, 0x1, RZ, 0xc0, !PT ;  /* 0x0000000117107812 */ /* 0x000fe200078ec0ff */
[----:B------:R-:W-:Y:S02]  /*0900*/  IMAD.MOV.U32 R14, RZ, RZ, 0x37cbac00 ;  /* 0x37cbac00ff0e7424 */ /* 0x000fe400078e00ff */
[----:B------:R-:W-:Y:S01]  /*0910*/  FMUL R15, R24, R24 ;  /* 0x00000018180f7220 */ /* 0x000fe20000400000 */
[----:B------:R-:W-:Y:S01]  /*0920*/  IMAD.MOV.U32 R22, RZ, RZ, 0x3effffff ;  /* 0x3effffffff167424 */ /* 0x000fe200078e00ff */
[----:B------:R-:W-:Y:S01]  /*0930*/  ISETP.NE.U32.AND P0, PT, R16, 0x1, PT ;  /* 0x000000011000780c */ /* 0x000fe20003f05070 */
[----:B------:R-:W-:Y:S02]  /*0940*/  IMAD.MOV.U32 R16, RZ, RZ, 0x3d2aaabb ;  /* 0x3d2aaabbff107424 */ /* 0x000fe400078e00ff */
[----:B------:R-:W-:Y:S01]  /*0950*/  FFMA R14, R15, R14, -0.0013887860113754868507 ;  /* 0xbab607ed0f0e7423 */ /* 0x000fe2000000000e */
[----:B------:R-:W-:Y:S01]  /*0960*/  ISETP.NE.AND P2, PT, R11, RZ, PT ;  /* 0x000000ff0b00720c */ /* 0x000fe20003f45270 */
[----:B------:R-:W-:Y:S01]  /*0970*/  BSSY.RECONVERGENT B1, `(.L_x_9) ;  /* 0x000005c000017945 */ /* 0x000fe20003800200 */
[----:B------:R-:W-:Y:S01]  /*0980*/  LOP3.LUT P1, RZ, R23, 0x2, RZ, 0xc0, !PT ;  /* 0x0000000217ff7812 */ /* 0x000fe2000782c0ff */
[----:B------:R-:W-:Y:S01]  /*0990*/  IMAD.MOV.U32 R25, RZ, RZ, R5 ;  /* 0x000000ffff197224 */ /* 0x000fe200078e0005 */
[----:B------:R-:W-:-:S02]  /*09a0*/  FSEL R14, R14, -0.00019574658654164522886, !P0 ;  /* 0xb94d41530e0e7808 */ /* 0x000fc40004000000 */
[----:B------:R-:W-:Y:S02]  /*09b0*/  FSEL R16, R16, 0.0083327032625675201416, !P0 ;  /* 0x3c0885e410107808 */ /* 0x000fe40004000000 */
[----:B------:R-:W-:Y:S02]  /*09c0*/  FSEL R24, R24, 1, P0 ;  /* 0x3f80000018187808 */ /* 0x000fe40000000000 */
[----:B------:R-:W-:Y:S01]  /*09d0*/  FSEL R23, -R22, -0.16666662693023681641, !P0 ;  /* 0xbe2aaaa816177808 */ /* 0x000fe20004000100 */
[C---:B------:R-:W-:Y:S02]  /*09e0*/  FFMA R14, R15.reuse, R14, R16 ;  /* 0x0000000e0f0e7223 */ /* 0x040fe40000000010 */
[C---:B------:R-:W-:Y:S02]  /*09f0*/  FFMA R17, R15.reuse, R24, RZ ;  /* 0x000000180f117223 */ /* 0x040fe400000000ff */
[----:B------:R-:W-:Y:S01]  /*0a00*/  FFMA R14, R15, R14, R23 ;  /* 0x0000000e0f0e7223 */ /* 0x000fe20000000017 */
[----:B------:R-:W-:-:S03]  /*0a10*/  IMAD.MOV.U32 R23, RZ, RZ, R9 ;  /* 0x000000ffff177224 */ /* 0x000fc600078e0009 */
[----:B------:R-:W-:-:S04]  /*0a20*/  FFMA R24, R17, R14, R24 ;  /* 0x0000000e11187223 */ /* 0x000fc80000000018 */
[----:B------:R-:W-:Y:S01]  /*0a30*/  @P1 FADD R24, RZ, -R24 ;  /* 0x80000018ff181221 */ /* 0x000fe20000000000 */
[----:B------:R-:W-:Y:S06]  /*0a40*/  @P2 BRA `(.L_x_10) ;  /* 0x0000000400382947 */ /* 0x000fec0003800000 */
[----:B------:R-:W-:Y:S01]  /*0a50*/  IMAD.MOV.U32 R23, RZ, RZ, RZ ;  /* 0x000000ffff177224 */ /* 0x000fe200078e00ff */
[----:B------:R-:W-:Y:S01]  /*0a60*/  MOV R25, RZ ;  /* 0x000000ff00197202 */ /* 0x000fe20000000f00 */
[----:B------:R-:W-:-:S06]  /*0a70*/  UMOV UR4, URZ ;  /* 0x000000ff00047c82 */ /* 0x000fcc0008000000 */
.L_x_11:
[----:B------:R-:W0:Y:S02]  /*0a80*/  LDC.64 R14, c[0x4][0x8] ;  /* 0x01000200ff0e7b82 */ /* 0x000e240000000a00 */
[----:B0-----:R-:W-:-:S05]  /*0a90*/  IMAD.WIDE.U32 R16, R25, 0x4, R14 ;  /* 0x0000000419107825 */ /* 0x001fca00078e000e */
[----:B------:R-:W2:Y:S01]  /*0aa0*/  LDG.E.CONSTANT R15, desc[UR6][R16.64] ;  /* 0x00000006100f7981 */ /* 0x000ea2000c1e9900 */
[C---:B------:R-:W-:Y:S02]  /*0ab0*/  IMAD.SHL.U32 R26, R25.reuse, 0x4, RZ ;  /* 0x00000004191a7824 */ /* 0x040fe400078e00ff */
[----:B------:R-:W-:-:S03]  /*0ac0*/  VIADD R25, R25, 0x1 ;  /* 0x0000000119197836 */ /* 0x000fc60000000000 */
[C---:B------:R-:W-:Y:S02]  /*0ad0*/  ISETP.EQ.AND P5, PT, R26.reuse, RZ, PT ;  /* 0x000000ff1a00720c */ /* 0x040fe40003fa2270 */
[C---:B------:R-:W-:Y:S02]  /*0ae0*/  ISETP.EQ.AND P4, PT, R26.reuse, 0x4, PT ;  /* 0x000000041a00780c */ /* 0x040fe40003f82270 */
[C---:B------:R-:W-:Y:S02]  /*0af0*/  ISETP.EQ.AND P3, PT, R26.reuse, 0x8, PT ;  /* 0x000000081a00780c */ /* 0x040fe40003f62270 */
[C---:B------:R-:W-:Y:S02]  /*0b00*/  ISETP.EQ.AND P2, PT, R26.reuse, 0xc, PT ;  /* 0x0000000c1a00780c */ /* 0x040fe40003f42270 */
[----:B------:R-:W-:Y:S01]  /*0b10*/  ISETP.EQ.AND P1, PT, R26, 0x10, PT ;  /* 0x000000101a00780c */ /* 0x000fe20003f22270 */
[----:B--2---:R-:W-:-:S03]  /*0b20*/  IMAD.WIDE.U32 R14, R15, R8, RZ ;  /* 0x000000080f0e7225 */ /* 0x004fc600078e00ff */
[----:B------:R-:W-:-:S04]  /*0b30*/  IADD3 R14, P0, PT, R14, R23, RZ ;  /* 0x000000170e0e7210 */ /* 0x000fc80007f1e0ff */
[----:B------:R-:W-:Y:S01]  /*0b40*/  IADD3.X R23, PT, PT, R15, UR4, RZ, P0, !PT ;  /* 0x000000040f177c10 */ /* 0x000fe200087fe4ff */
[--C-:B------:R-:W-:Y:S01]  /*0b50*/  @P5 IMAD.MOV.U32 R12, RZ, RZ, R14.reuse ;  /* 0x000000ffff0c5224 */ /* 0x100fe200078e000e */
[----:B------:R-:W-:Y:S01]  /*0b60*/  ISETP.NE.AND P5, PT, R25, 0x6, PT ;  /* 0x000000061900780c */ /* 0x000fe20003fa5270 */
[--C-:B------:R-:W-:Y:S01]  /*0b70*/  @P4 IMAD.MOV.U32 R13, RZ, RZ, R14.reuse ;  /* 0x000000ffff0d4224 */ /* 0x100fe200078e000e */
[----:B------:R-:W-:Y:S01]  /*0b80*/  ISETP.EQ.AND P0, PT, R26, 0x14, PT ;  /* 0x000000141a00780c */ /* 0x000fe20003f02270 */
[--C-:B------:R-:W-:Y:S02]  /*0b90*/  @P3 IMAD.MOV.U32 R18, RZ, RZ, R14.reuse ;  /* 0x000000ffff123224 */ /* 0x100fe400078e000e */
[--C-:B------:R-:W-:Y:S02]  /*0ba0*/  @P2 IMAD.MOV.U32 R19, RZ, RZ, R14.reuse ;  /* 0x000000ffff132224 */ /* 0x100fe400078e000e */
[----:B------:R-:W-:-:S08]  /*0bb0*/  @P1 IMAD.MOV.U32 R20, RZ, RZ, R14 ;  /* 0x000000ffff141224 */ /* 0x000fd000078e000e */
[----:B------:R-:W-:Y:S01]  /*0bc0*/  @P0 IMAD.MOV.U32 R21, RZ, RZ, R14 ;  /* 0x000000ffff150224 */ /* 0x000fe200078e000e */
[----:B------:R-:W-:Y:S06]  /*0bd0*/  @P5 BRA `(.L_x_11) ;  /* 0xfffffffc00a85947 */ /* 0x000fec000383ffff */
        /* <DEDUP_REMOVED lines=8> */
[----:B------:R-:W-:Y:S01]  /*0c60*/  @P3 IMAD.MOV.U32 R26, RZ, RZ, R12 ;  /* 0x000000ffff1a3224 */ /* 0x000fe200078e000c */
[C---:B------:R-:W-:Y:S01]  /*0c70*/  ISETP.EQ.AND P3, PT, R10.reuse, -0x4, PT ;  /* 0xfffffffc0a00780c */ /* 0x040fe20003f62270 */
[--C-:B------:R-:W-:Y:S01]  /*0c80*/  @P4 IMAD.MOV.U32 R26, RZ, RZ, R13.reuse ;  /* 0x000000ffff1a4224 */ /* 0x100fe200078e000d */
[----:B------:R-:W-:Y:S01]  /*0c90*/  @P4 MOV R14, R12 ;  /* 0x0000000c000e4202 */ /* 0x000fe20000000f00 */
[----:B------:R-:W-:Y:S01]  /*0ca0*/  @P0 IMAD.MOV.U32 R14, RZ, RZ, R13 ;  /* 0x000000ffff0e0224 */ /* 0x000fe200078e000d */
[----:B------:R-:W-:Y:S01]  /*0cb0*/  ISETP.EQ.AND P4, PT, R10, RZ, PT ;  /* 0x000000ff0a00720c */ /* 0x000fe20003f82270 */
[--C-:B------:R-:W-:Y:S02]  /*0cc0*/  @P0 IMAD.MOV.U32 R26, RZ, RZ, R18.reuse ;  /* 0x000000ffff1a0224 */ /* 0x100fe400078e0012 */
[----:B------:R-:W-:Y:S02]  /*0cd0*/  @P1 IMAD.MOV.U32 R14, RZ, RZ, R18 ;  /* 0x000000ffff0e1224 */ /* 0x000fe400078e0012 */
[----:B------:R-:W-:-:S02]  /*0ce0*/  @P1 IMAD.MOV.U32 R26, RZ, RZ, R19 ;  /* 0x000000ffff1a1224 */ /* 0x000fc400078e0013 */
[----:B------:R-:W-:Y:S02]  /*0cf0*/  @P2 IMAD.MOV.U32 R14, RZ, RZ, R19 ;  /* 0x000000ffff0e2224 */ /* 0x000fe400078e0013 */
[--C-:B------:R-:W-:Y:S01]  /*0d00*/  @P2 IMAD.MOV.U32 R26, RZ, RZ, R20.reuse ;  /* 0x000000ffff1a2224 */ /* 0x100fe200078e0014 */
[----:B------:R-:W-:Y:S01]  /*0d10*/  @P3 MOV R26, R21 ;  /* 0x00000015001a3202 */ /* 0x000fe20000000f00 */
[----:B------:R-:W-:Y:S02]  /*0d20*/  @P3 IMAD.MOV.U32 R14, RZ, RZ, R20 ;  /* 0x000000ffff0e3224 */ /* 0x000fe400078e0014 */
[----:B------:R-:W-:Y:S02]  /*0d30*/  @P4 IMAD.MOV.U32 R14, RZ, RZ, R21 ;  /* 0x000000ffff0e4224 */ /* 0x000fe400078e0015 */
[--C-:B------:R-:W-:Y:S02]  /*0d40*/  @P4 IMAD.MOV.U32 R26, RZ, RZ, R23.reuse ;  /* 0x000000ffff1a4224 */ /* 0x100fe400078e0017 */
        /* <DEDUP_REMOVED lines=12> */
.L_x_13:
[----:B------:R-:W-:Y:S05]  /*0e10*/  BSYNC.RECONVERGENT B2 ;  /* 0x0000000000027941 */ /* 0x000fea0003800200 */
.L_x_12:
        /* <DEDUP_REMOVED lines=17> */
.L_x_10:
[----:B------:R-:W-:Y:S05]  /*0f30*/  BSYNC.RECONVERGENT B1 ;  /* 0x0000000000017941 */ /* 0x000fea0003800200 */
.L_x_9:
[----:B------:R-:W-:Y:S02]  /*0f40*/  IMAD.MOV.U32 R14, RZ, RZ, 0x37cbac00 ;  /* 0x37cbac00ff0e7424 */ /* 0x000fe400078e00ff */
[----:B------:R-:W-:Y:S01]  /*0f50*/  FMUL R15, R25, R25 ;  /* 0x00000019190f7220 */ /* 0x000fe20000400000 */
[----:B------:R-:W-:Y:S01]  /*0f60*/  LOP3.LUT R16, R23, 0x1, RZ, 0xc0, !PT ;  /* 0x0000000117107812 */ /* 0x000fe200078ec0ff */
[----:B------:R-:W-:Y:S02]  /*0f70*/  IMAD.MOV.U32 R26, RZ, RZ, 0x3d2aaabb ;  /* 0x3d2aaabbff1a7424 */ /* 0x000fe400078e00ff */
[----:B------:R-:W-:Y:S01]  /*0f80*/  FFMA R14, R15, R14, -0.0013887860113754868507 ;  /* 0xbab607ed0f0e7423 */ /* 0x000fe2000000000e */
[----:B------:R-:W-:Y:S01]  /*0f90*/  ISETP.NE.U32.AND P0, PT, R16, 0x1, PT ;  /* 0x000000011000780c */ /* 0x000fe20003f05070 */
[----:B------:R-:W-:Y:S02]  /*0fa0*/  VIADD R17, R23, 0x1 ;  /* 0x0000000117117836 */ /* 0x000fe40000000000 */
[----:B------:R-:W-:Y:S01]  /*0fb0*/  VIADD R6, R6, 0x1 ;  /* 0x0000000106067836 */ /* 0x000fe20000000000 */
[----:B------:R-:W-:-:S02]  /*0fc0*/  FSEL R16, R14, -0.00019574658654164522886, P0 ;  /* 0xb94d41530e107808 */ /* 0x000fc40000000000 */
[----:B------:R-:W-:Y:S02]  /*0fd0*/  FSEL R26, R26, 0.0083327032625675201416, P0 ;  /* 0x3c0885e41a1a7808 */ /* 0x000fe40000000000 */
[----:B------:R-:W-:Y:S02]  /*0fe0*/  FSEL R14, R25, 1, !P0 ;  /* 0x3f800000190e7808 */ /* 0x000fe40004000000 */
[----:B------:R-:W-:Y:S01]  /*0ff0*/  FSEL R23, -R22, -0.16666662693023681641, P0 ;  /* 0xbe2aaaa816177808 */ /* 0x000fe20000000100 */
[----:B------:R-:W-:Y:S01]  /*1000*/  FFMA R16, R15, R16, R26 ;  /* 0x000000100f107223 */ /* 0x000fe2000000001a */
[----:B------:R-:W-:Y:S01]  /*1010*/  LOP3.LUT P1, RZ, R17, 0x2, RZ, 0xc0, !PT ;  /* 0x0000000211ff7812 */ /* 0x000fe2000782c0ff */
[C---:B------:R-:W-:Y:S02]  /*1020*/  FFMA R17, R15.reuse, R14, RZ ;  /* 0x0000000e0f117223 */ /* 0x040fe400000000ff */
[----:B------:R-:W-:Y:S01]  /*1030*/  FFMA R16, R15, R16, R23 ;  /* 0x000000100f107223 */ /* 0x000fe20000000017 */
[----:B------:R-:W-:-:S03]  /*1040*/  LOP3.LUT R15, R2, 0xff, RZ, 0xc0, !PT ;  /* 0x000000ff020f7812 */ /* 0x000fc600078ec0ff */
[----:B------:R-:W-:Y:S01]  /*1050*/  FFMA R14, R17, R16, R14 ;  /* 0x00000010110e7223 */ /* 0x000fe2000000000e */
[----:B------:R-:W-:-:S05]  /*1060*/  ISETP.NE.AND P0, PT, R6, R15, PT ;  /* 0x0000000f0600720c */ /* 0x000fca0003f05270 */
[----:B------:R-:W-:-:S04]  /*1070*/  @P1 FADD R14, RZ, -R14 ;  /* 0x8000000eff0e1221 */ /* 0x000fc80000000000 */
[----:B------:R-:W-:-:S04]  /*1080*/  FFMA R3, R24, R14, R3 ;  /* 0x0000000e18037223 */ /* 0x000fc80000000003 */
[----:B------:R-:W-:Y:S05]  /*1090*/  @P0 BRA `(.L_x_14) ;  /* 0xfffffff000b80947 */ /* 0x000fea000383ffff */
.L_x_3:
[----:B------:R-:W-:Y:S05]  /*10a0*/  BSYNC.RECONVERGENT B0 ;  /* 0x0000000000007941 */ /* 0x000fea0003800200 */
.L_x_2:
[----:B------:R-:W0:Y:S02]  /*10b0*/  LDC.64 R4, c[0x0][0x388] ;  /* 0x0000e200ff047b82 */ /* 0x000e240000000a00 */
[----:B0-----:R-:W-:-:S05]  /*10c0*/  IMAD.WIDE.U32 R4, R2, 0x4, R4 ;  /* 0x0000000402047825 */ /* 0x001fca00078e0004 */
[----:B------:R1:W-:Y:S01]  /*10d0*/  STG.E desc[UR6][R4.64], R3 ;  /* 0x0000000304007986 */ /* 0x0003e2000c101906 */
[----:B------:R-:W-:Y:S05]  /*10e0*/  BRA `(.L_x_15) ;  /* 0xffffffec00d07947 */ /* 0x000fea000383ffff */
.L_x_16:
[----:B------:R-:W-:-:S00]  /*10f0*/  BRA `(.L_x_16) ;  /* 0xfffffffc00fc7947 */ /* 0x000fc0000383ffff */
[----:B------:R-:W-:-:S00]  /*1100*/  NOP ;  /* 0x0000000000007918 */ /* 0x000fc00000000000 */
[----:B------:R-:W-:-:S00]  /*1110*/  NOP ;  /* 0x0000000000007918 */ /* 0x000fc00000000000 */
[----:B------:R-:W-:-:S00]  /*1120*/  NOP ;  /* 0x0000000000007918 */ /* 0x000fc00000000000 */
[----:B------:R-:W-:-:S00]  /*1130*/  NOP ;  /* 0x0000000000007918 */ /* 0x000fc00000000000 */
[----:B------:R-:W-:-:S00]  /*1140*/  NOP ;  /* 0x0000000000007918 */ /* 0x000fc00000000000 */
[----:B------:R-:W-:-:S00]  /*1150*/  NOP ;  /* 0x0000000000007918 */ /* 0x000fc00000000000 */
[----:B------:R-:W-:-:S00]  /*1160*/  NOP ;  /* 0x0000000000007918 */ /* 0x000fc00000000000 */
[----:B------:R-:W-:-:S00]  /*1170*/  NOP ;  /* 0x0000000000007918 */ /* 0x000fc00000000000 */
.L_x_31:


//--------------------- .text._Z14compute_staticPKfPfi --------------------------
	.section	.text._Z14compute_staticPKfPfi,"ax",@progbits
	.align	128
        .global         _Z14compute_staticPKfPfi
        .type           _Z14compute_staticPKfPfi,@function
        .size           _Z14compute_staticPKfPfi,(.L_x_32 - _Z14compute_staticPKfPfi)
        .other          _Z14compute_staticPKfPfi,@"STO_CUDA_ENTRY STV_DEFAULT"
_Z14compute_staticPKfPfi:
.text._Z14compute_staticPKfPfi:
[----:B------:R-:W-:Y:S01]  /*0000*/  LDC R1, c[0x0][0x37c] ;  /* 0x0000df00ff017b82 */ /* 0x000fe20000000800 */
[----:B------:R-:W0:Y:S07]  /*0010*/  S2R R3, SR_TID.X ;  /* 0x0000000000037919 */ /* 0x000e2e0000002100 */
[----:B------:R-:W0:Y:S01]  /*0020*/  S2UR UR4, SR_CTAID.X ;  /* 0x00000000000479c3 */ /* 0x000e220000002500 */
[----:B------:R-:W1:Y:S07]  /*0030*/  LDCU UR5, c[0x0][0x390] ;  /* 0x00007200ff0577ac */ /* 0x000e6e0008000800 */
[----:B------:R-:W0:Y:S02]  /*0040*/  LDC R0, c[0x0][0x360] ;  /* 0x0000d800ff007b82 */ /* 0x000e240000000800 */
[----:B0-----:R-:W-:-:S05]  /*0050*/  IMAD R0, R0, UR4, R3 ;  /* 0x0000000400007c24 */ /* 0x001fca000f8e0203 */
[----:B-1----:R-:W-:-:S13]  /*0060*/  ISETP.GE.AND P0, PT, R0, UR5, PT ;  /* 0x0000000500007c0c */ /* 0x002fda000bf06270 */
[----:B------:R-:W-:Y:S05]  /*0070*/  @P0 EXIT ;  /* 0x000000000000094d */ /* 0x000fea0003800000 */
[----:B------:R-:W-:Y:S01]  /*0080*/  LOP3.LUT P0, RZ, R0, 0xff, RZ, 0xc0, !PT ;  /* 0x000000ff00ff7812 */ /* 0x000fe2000780c0ff */
[----:B------:R-:W0:Y:S01]  /*0090*/  LDCU.64 UR6, c[0x0][0x358] ;  /* 0x00006b00ff0677ac */ /* 0x000e220008000a00 */
[----:B------:R-:W-:Y:S01]  /*00a0*/  BSSY.RECONVERGENT B0, `(.L_x_17) ;  /* 0x00000f7000007945 */ /* 0x000fe20003800200 */
[----:B------:R-:W-:-:S10]  /*00b0*/  IMAD.MOV.U32 R2, RZ, RZ, RZ ;  /* 0x000000ffff027224 */ /* 0x000fd400078e00ff */
[----:B------:R-:W-:Y:S05]  /*00c0*/  @!P0 BRA `(.L_x_18) ;  /* 0x0000000c00d08947 */ /* 0x000fea0003800000 */
[----:B------:R-:W1:Y:S02]  /*00d0*/  LDC.64 R6, c[0x0][0x380] ;  /* 0x0000e000ff067b82 */ /* 0x000e640000000a00 */
[----:B-1----:R-:W-:-:S05]  /*00e0*/  IMAD.WIDE R6, R0, 0x4, R6 ;  /* 0x0000000400067825 */ /* 0x002fca00078e0206 */
[----:B0-----:R-:W2:Y:S01]  /*00f0*/  LDG.E R3, desc[UR6][R6.64] ;  /* 0x0000000606037981 */ /* 0x001ea2000c1e1900 */
[----:B------:R-:W-:Y:S02]  /*0100*/  IMAD.MOV.U32 R2, RZ, RZ, RZ ;  /* 0x000000ffff027224 */ /* 0x000fe400078e00ff */
[C---:B--2---:R-:W-:Y:S01]  /*0110*/  FMUL R8, R3.reuse, 0.63661974668502807617 ;  /* 0x3f22f98303087820 */ /* 0x044fe20000400000 */
[----:B------:R-:W-:Y:S01]  /*0120*/  SHF.R.U32.HI R9, RZ, 0x17, R3 ;  /* 0x00000017ff097819 */ /* 0x000fe20000011603 */
[C---:B------:R-:W-:Y:S01]  /*0130*/  IMAD.SHL.U32 R7, R3.reuse, 0x100, RZ ;  /* 0x0000010003077824 */ /* 0x040fe200078e00ff */
[----:B------:R-:W-:Y:S02]  /*0140*/  FSETP.GE.AND P0, PT, |R3|, 105615, PT ;  /* 0x47ce47800300780b */ /* 0x000fe40003f06200 */
[----:B------:R-:W-:Y:S01]  /*0150*/  LOP3.LUT R10, R9, 0xe0, RZ, 0xc0, !PT ;  /* 0x000000e0090a7812 */ /* 0x000fe200078ec0ff */
[----:B------:R-:W0:Y:S01]  /*0160*/  F2I.NTZ R8, R8 ;  /* 0x0000000800087305 */ /* 0x000e220000203100 */
[----:B------:R-:W-:-:S02]  /*0170*/  FSETP.EQ.OR P1, PT, |R3|, +INF , !P0 ;  /* 0x7f8000000300780b */ /* 0x000fc40004722600 */
[----:B------:R-:W-:Y:S01]  /*0180*/  LOP3.LUT R6, R9, 0x1f, RZ, 0xc0, !PT ;  /* 0x0000001f09067812 */ /* 0x000fe200078ec0ff */
[----:B------:R-:W-:Y:S01]  /*0190*/  VIADD R10, R10, 0xffffff80 ;  /* 0xffffff800a0a7836 */ /* 0x000fe20000000000 */
[----:B------:R-:W-:Y:S02]  /*01a0*/  P2R R11, PR, RZ, 0x2 ;  /* 0x00000002ff0b7803 */ /* 0x000fe40000000000 */
[----:B------:R-:W-:Y:S02]  /*01b0*/  LOP3.LUT R7, R7, 0x80000000, RZ, 0xfc, !PT ;  /* 0x8000000007077812 */ /* 0x000fe400078efcff */
[----:B------:R-:W-:Y:S02]  /*01c0*/  SHF.R.U32.HI R10, RZ, 0x5, R10 ;  /* 0x00000005ff0a7819 */ /* 0x000fe4000001160a */
[----:B------:R-:W-:-:S03]  /*01d0*/  IADD3 R9, PT, PT, -R6, 0x20, RZ ;  /* 0x0000002006097810 */ /* 0x000fc60007ffe1ff */
[----:B------:R-:W-:Y:S01]  /*01e0*/  IMAD.U32 R10, R10, -0x4, RZ ;  /* 0xfffffffc0a0a7824 */ /* 0x000fe200078e00ff */
[----:B0-----:R-:W-:Y:S02]  /*01f0*/  I2FP.F32.S32 R4, R8 ;  /* 0x0000000800047245 */ /* 0x001fe40000201400 */
[----:B------:R-:W-:-:S03]  /*0200*/  SEL R8, R8, RZ, !P0 ;  /* 0x000000ff08087207 */ /* 0x000fc60004000000 */
[----:B------:R-:W-:-:S04]  /*0210*/  FFMA R5, R4, -1.5707962512969970703, R3 ;  /* 0xbfc90fda04057823 */ /* 0x000fc80000000003 */
[----:B------:R-:W-:-:S04]  /*0220*/  FFMA R5, R4, -7.5497894158615963534e-08, R5 ;  /* 0xb3a2216804057823 */ /* 0x000fc80000000005 */
[----:B------:R-:W-:Y:S01]  /*0230*/  FFMA R4, R4, -5.3903029534742383927e-15, R5 ;  /* 0xa7c234c504047823 */ /* 0x000fe20000000005 */
[----:B------:R-:W-:Y:S02]  /*0240*/  IMAD.MOV.U32 R5, RZ, RZ, RZ ;  /* 0x000000ffff057224 */ /* 0x000fe400078e00ff */
[----:B------:R-:W-:-:S07]  /*0250*/  @P0 FMUL R4, RZ, R3 ;  /* 0x00000003ff040220 */ /* 0x000fce0000400000 */
.L_x_29:
[----:B------:R-:W-:Y:S01]  /*0260*/  ISETP.NE.AND P0, PT, R11, RZ, PT ;  /* 0x000000ff0b00720c */ /* 0x000fe20003f05270 */
[----:B------:R-:W-:Y:S01]  /*0270*/  BSSY.RECONVERGENT B1, `(.L_x_19) ;  /* 0x000005a000017945 */ /* 0x000fe20003800200 */
[----:B------:R-:W-:Y:S02]  /*0280*/  IMAD.MOV.U32 R23, RZ, RZ, R8 ;  /* 0x000000ffff177224 */ /* 0x000fe400078e0008 */
[----:B------:R-:W-:-:S09]  /*0290*/  IMAD.MOV.U32 R24, RZ, RZ, R4 ;  /* 0x000000ffff187224 */ /* 0x000fd200078e0004 */
[----:B------:R-:W-:Y:S05]  /*02a0*/  @P0 BRA `(.L_x_20) ;  /* 0x0000000400580947 */ /* 0x000fea0003800000 */
[----:B------:R-:W-:Y:S02]  /*02b0*/  HFMA2 R25, -RZ, RZ, 0, 0 ;  /* 0x00000000ff197431 */ /* 0x000fe400000001ff */
[----:B------:R-:W-:Y:S01]  /*02c0*/  IMAD.MOV.U32 R22, RZ, RZ, RZ ;  /* 0x000000ffff167224 */ /* 0x000fe200078e00ff */
[----:B------:R-:W0:Y:S01]  /*02d0*/  LDCU.64 UR8, c[0x4][0x8] ;  /* 0x01000100ff0877ac */ /* 0x000e220008000a00 */
[----:B------:R-:W-:Y:S01]  /*02e0*/  UMOV UR5, URZ ;  /* 0x000000ff00057c82 */ /* 0x000fe20008000000 */
[----:B------:R-:W-:-:S05]  /*02f0*/  UMOV UR4, URZ ;  /* 0x000000ff00047c82 */ /* 0x000fca0008000000 */
.L_x_21:
        /* <DEDUP_REMOVED lines=17> */
[--C-:B------:R-:W-:Y:S02]  /*0410*/  @P1 IMAD.MOV.U32 R13, RZ, RZ, R16.reuse ;  /* 0x000000ffff0d1224 */ /* 0x100fe400078e0010 */
[----:B------:R-:W-:Y:S01]  /*0420*/  @P5 MOV R21, R16 ;  /* 0x0000001000155202 */ /* 0x000fe20000000f00 */
[--C-:B------:R-:W-:Y:S02]  /*0430*/  @P3 IMAD.MOV.U32 R19, RZ, RZ, R16.reuse ;  /* 0x000000ffff133224 */ /* 0x100fe400078e0010 */
[----:B------:R-:W-:Y:S02]  /*0440*/  @P4 IMAD.MOV.U32 R20, RZ, RZ, R16 ;  /* 0x000000ffff144224 */ /* 0x000fe400078e0010 */
[----:B------:R-:W-:-:S05]  /*0450*/  VIADD R22, R22, 0x4 ;  /* 0x0000000416167836 */ /* 0x000fca0000000000 */
        /* <DEDUP_REMOVED lines=16> */
[--C-:B------:R-:W-:Y:S01]  /*0560*/  @P0 IMAD.MOV.U32 R23, RZ, RZ, R18.reuse ;  /* 0x000000ffff170224 */ /* 0x100fe200078e0012 */
[----:B------:R-:W-:Y:S01]  /*0570*/  @P1 MOV R23, R19 ;  /* 0x0000001300171202 */ /* 0x000fe20000000f00 */
[----:B------:R-:W-:-:S02]  /*0580*/  @P1 IMAD.MOV.U32 R14, RZ, RZ, R18 ;  /* 0x000000ffff0e1224 */ /* 0x000fc400078e0012 */
[----:B------:R-:W-:Y:S02]  /*0590*/  @P2 IMAD.MOV.U32 R14, RZ, RZ, R19 ;  /* 0x000000ffff0e2224 */ /* 0x000fe400078e0013 */
[--C-:B------:R-:W-:Y:S02]  /*05a0*/  @P2 IMAD.MOV.U32 R23, RZ, RZ, R20.reuse ;  /* 0x000000ffff172224 */ /* 0x100fe400078e0014 */
[----:B------:R-:W-:Y:S02]  /*05b0*/  @P3 IMAD.MOV.U32 R14, RZ, RZ, R20 ;  /* 0x000000ffff0e3224 */ /* 0x000fe400078e0014 */
[--C-:B------:R-:W-:Y:S02]  /*05c0*/  @P3 IMAD.MOV.U32 R23, RZ, RZ, R21.reuse ;  /* 0x000000ffff173224 */ /* 0x100fe400078e0015 */
[----:B------:R-:W-:Y:S02]  /*05d0*/  @P4 IMAD.MOV.U32 R14, RZ, RZ, R21 ;  /* 0x000000ffff0e4224 */ /* 0x000fe400078e0015 */
[----:B------:R-:W-:-:S02]  /*05e0*/  @P4 IMAD.MOV.U32 R23, RZ, RZ, R25 ;  /* 0x000000ffff174224 */ /* 0x000fc400078e0019 */
[----:B------:R-:W-:Y:S01]  /*05f0*/  @P5 IMAD.MOV.U32 R14, RZ, RZ, R25 ;  /* 0x000000ffff0e5224 */ /* 0x000fe200078e0019 */
[----:B------:R-:W-:Y:S06]  /*0600*/  @!P6 BRA `(.L_x_23) ;  /* 0x000000000038e947 */ /* 0x000fec0003800000 */
[----:B------:R-:W-:Y:S01]  /*0610*/  @P0 MOV R16, R12 ;  /* 0x0000000c00100202 */ /* 0x000fe20000000f00 */
[----:B------:R-:W-:Y:S01]  /*0620*/  @P1 IMAD.MOV.U32 R16, RZ, RZ, R13 ;  /* 0x000000ffff101224 */ /* 0x000fe200078e000d */
[----:B------:R-:W-:Y:S01]  /*0630*/  ISETP.EQ.AND P0, PT, R10, 0x8, PT ;  /* 0x000000080a00780c */ /* 0x000fe20003f02270 */
[----:B------:R-:W-:Y:S01]  /*0640*/  @P2 IMAD.MOV.U32 R16, RZ, RZ, R18 ;  /* 0x000000ffff102224 */ /* 0x000fe200078e0012 */
[-C--:B------:R-:W-:Y:S01]  /*0650*/  SHF.L.U32 R15, R14, R6.reuse, RZ ;  /* 0x000000060e0f7219 */ /* 0x080fe200000006ff */
[----:B------:R-:W-:Y:S01]  /*0660*/  @P3 IMAD.MOV.U32 R16, RZ, RZ, R19 ;  /* 0x000000ffff103224 */ /* 0x000fe200078e0013 */
[----:B------:R-:W-:Y:S01]  /*0670*/  SHF.L.U32 R23, R23, R6, RZ ;  /* 0x0000000617177219 */ /* 0x000fe200000006ff */
[----:B------:R-:W-:Y:S01]  /*0680*/  @P4 IMAD.MOV.U32 R16, RZ, RZ, R20 ;  /* 0x000000ffff104224 */ /* 0x000fe200078e0014 */
[----:B------:R-:W-:Y:S01]  /*0690*/  SHF.R.U32.HI R14, RZ, R9, R14 ;  /* 0x00000009ff0e7219 */ /* 0x000fe2000001160e */
[----:B------:R-:W-:-:S04]  /*06a0*/  @P5 IMAD.MOV.U32 R16, RZ, RZ, R21 ;  /* 0x000000ffff105224 */ /* 0x000fc800078e0015 */
[----:B------:R-:W-:Y:S02]  /*06b0*/  IMAD.IADD R23, R23, 0x1, R14 ;  /* 0x0000000117177824 */ /* 0x000fe400078e020e */
[----:B------:R-:W-:-:S05]  /*06c0*/  @P0 IMAD.MOV.U32 R16, RZ, RZ, R25 ;  /* 0x000000ffff100224 */ /* 0x000fca00078e0019 */
[----:B------:R-:W-:-:S04]  /*06d0*/  SHF.R.U32.HI R16, RZ, R9, R16 ;  /* 0x00000009ff107219 */ /* 0x000fc80000011610 */
[----:B------:R-:W-:-:S07]  /*06e0*/  IADD3 R14, PT, PT, R15, R16, RZ ;  /* 0x000000100f0e7210 */ /* 0x000fce0007ffe0ff */
.L_x_23:
[----:B------:R-:W-:Y:S05]  /*06f0*/  BSYNC.RECONVERGENT B2 ;  /* 0x0000000000027941 */ /* 0x000fea0003800200 */
.L_x_22:
        /* <DEDUP_REMOVED lines=17> */
.L_x_20:
[----:B------:R-:W-:Y:S05]  /*0810*/  BSYNC.RECONVERGENT B1 ;  /* 0x0000000000017941 */ /* 0x000fea0003800200 */
.L_x_19:
[----:B------:R-:W-:Y:S02]  /*0820*/  IMAD.MOV.U32 R15, RZ, RZ, 0x37cbac00 ;  /* 0x37cbac00ff0f7424 */ /* 0x000fe400078e00ff */
[----:B------:R-:W-:Y:S01]  /*0830*/  FMUL R14, R24, R24 ;  /* 0x00000018180e7220 */ /* 0x000fe20000400000 */
[----:B------:R-:W-:Y:S01]  /*0840*/  LOP3.LUT R16, R23, 0x1, RZ, 0xc0, !PT ;  /* 0x0000000117107812 */ /* 0x000fe200078ec0ff */
[----:B------:R-:W-:Y:S01]  /*0850*/  IMAD.MOV.U32 R17, RZ, RZ, 0x3d2aaabb ;  /* 0x3d2aaabbff117424 */ /* 0x000fe200078e00ff */
[----:B------:R-:W-:Y:S01]  /*0860*/  ISETP.NE.AND P2, PT, R11, RZ, PT ;  /* 0x000000ff0b00720c */ /* 0x000fe20003f45270 */
[----:B------:R-:W-:Y:S01]  /*0870*/  FFMA R15, R14, R15, -0.0013887860113754868507 ;  /* 0xbab607ed0e0f7423 */ /* 0x000fe2000000000f */
[----:B------:R-:W-:Y:S01]  /*0880*/  ISETP.NE.U32.AND P0, PT, R16, 0x1, PT ;  /* 0x000000011000780c */ /* 0x000fe20003f05070 */
[----:B------:R-:W-:Y:S01]  /*0890*/  IMAD.MOV.U32 R22, RZ, RZ, 0x3effffff ;  /* 0x3effffffff167424 */ /* 0x000fe200078e00ff */
[----:B------:R-:W-:Y:S01]  /*08a0*/  LOP3.LUT P1, RZ, R23, 0x2, RZ, 0xc0, !PT ;  /* 0x0000000217ff7812 */ /* 0x000fe2000782c0ff */
[----:B------:R-:W-:Y:S01]  /*08b0*/  BSSY.RECONVERGENT B1, `(.L_x_24) ;  /* 0x000005f000017945 */ /* 0x000fe20003800200 */
[----:B------:R-:W-:Y:S01]  /*08c0*/  FSEL R15, R15, -0.00019574658654164522886, !P0 ;  /* 0xb94d41530f0f7808 */ /* 0x000fe20004000000 */
[----:B------:R-:W-:Y:S01]  /*08d0*/  IMAD.MOV.U32 R25, RZ, RZ, R4 ;  /* 0x000000ffff197224 */ /* 0x000fe200078e0004 */
[----:B------:R-:W-:-:S02]  /*08e0*/  FSEL R17, R17, 0.0083327032625675201416, !P0 ;  /* 0x3c0885e411117808 */ /* 0x000fc40004000000 */
        /* <DEDUP_REMOVED lines=9> */
[----:B------:R-:W-:Y:S01]  /*0980*/  MOV R25, RZ ;  /* 0x000000ff00197202 */ /* 0x000fe20000000f00 */
[----:B------:R-:W-:Y:S01]  /*0990*/  IMAD.MOV.U32 R27, RZ, RZ, RZ ;  /* 0x000000ffff1b7224 */ /* 0x000fe200078e00ff */
[----:B------:R-:W-:-:S06]  /*09a0*/  UMOV UR4, URZ ;  /* 0x000000ff00047c82 */ /* 0x000fcc0008000000 */
.L_x_26:
        /* <DEDUP_REMOVED lines=17> */
[--C-:B------:R-:W-:Y:S01]  /*0ac0*/  @P3 IMAD.MOV.U32 R18, RZ, RZ, R14.reuse ;  /* 0x000000ffff123224 */ /* 0x100fe200078e000e */
[----:B------:R-:W-:Y:S01]  /*0ad0*/  @P1 MOV R20, R14 ;  /* 0x0000000e00141202 */ /* 0x000fe20000000f00 */
[----:B------:R-:W-:-:S10]  /*0ae0*/  @P2 IMAD.MOV.U32 R19, RZ, RZ, R14 ;  /* 0x000000ffff132224 */ /* 0x000fd400078e000e */
        /* <DEDUP_REMOVED lines=41> */
.L_x_28:
[----:B------:R-:W-:Y:S05]  /*0d80*/  BSYNC.RECONVERGENT B2 ;  /* 0x0000000000027941 */ /* 0x000fea0003800200 */
.L_x_27:
        /* <DEDUP_REMOVED lines=17> */
.L_x_25:
[----:B------:R-:W-:Y:S05]  /*0ea0*/  BSYNC.RECONVERGENT B1 ;  /* 0x0000000000017941 */ /* 0x000fea0003800200 */
.L_x_24:
        /* <DEDUP_REMOVED lines=12> */
[C---:B------:R-:W-:Y:S01]  /*0f70*/  FFMA R16, R15.reuse, R16, R24 ;  /* 0x000000100f107223 */ /* 0x040fe20000000018 */
[----:B------:R-:W-:Y:S01]  /*0f80*/  LOP3.LUT R22, R0, 0xff, RZ, 0xc0, !PT ;  /* 0x000000ff00167812 */ /* 0x000fe200078ec0ff */
[C---:B------:R-:W-:Y:S01]  /*0f90*/  FFMA R17, R15.reuse, R14, RZ ;  /* 0x0000000e0f117223 */ /* 0x040fe200000000ff */
[----:B------:R-:W-:Y:S01]  /*0fa0*/  LOP3.LUT P1, RZ, R26, 0x2, RZ, 0xc0, !PT ;  /* 0x000000021aff7812 */ /* 0x000fe2000782c0ff */
[----:B------:R-:W-:Y:S01]  /*0fb0*/  FFMA R16, R15, R16, R25 ;  /* 0x000000100f107223 */ /* 0x000fe20000000019 */
[----:B------:R-:W-:-:S03]  /*0fc0*/  ISETP.NE.AND P0, PT, R5, R22, PT ;  /* 0x000000160500720c */ /* 0x000fc60003f05270 */
[----:B------:R-:W-:-:S08]  /*0fd0*/  FFMA R14, R17, R16, R14 ;  /* 0x00000010110e7223 */ /* 0x000fd0000000000e */
[----:B------:R-:W-:-:S04]  /*0fe0*/  @P1 FADD R14, RZ, -R14 ;  /* 0x8000000eff0e1221 */ /* 0x000fc80000000000 */
[----:B------:R-:W-:Y:S01]  /*0ff0*/  FFMA R2, R23, R14, R2 ;  /* 0x0000000e17027223 */ /* 0x000fe20000000002 */
[----:B------:R-:W-:Y:S06]  /*1000*/  @P0 BRA `(.L_x_29) ;  /* 0xfffffff000940947 */ /* 0x000fec000383ffff */
.L_x_18:
[----:B0-----:R-:W-:Y:S05]  /*1010*/  BSYNC.RECONVERGENT B0 ;  /* 0x0000000000007941 */ /* 0x001fea0003800200 */
.L_x_17:
[----:B------:R-:W0:Y:S02]  /*1020*/  LDC.64 R4, c[0x0][0x388] ;  /* 0x0000e200ff047b82 */ /* 0x000e240000000a00 */
[----:B0-----:R-:W-:-:S05]  /*1030*/  IMAD.WIDE R4, R0, 0x4, R4 ;  /* 0x0000000400047825 */ /* 0x001fca00078e0204 */
[----:B------:R-:W-:Y:S01]  /*1040*/  STG.E desc[UR6][R4.64], R2 ;  /* 0x0000000204007986 */ /* 0x000fe2000c101906 */
[----:B------:R-:W-:Y:S05]  /*1050*/  EXIT ;  /* 0x000000000000794d */ /* 0x000fea0003800000 */
.L_x_30:
        /* <DEDUP_REMOVED lines=10> */
.L_x_32:


//--------------------- .nv.global.init           --------------------------
	.section	.nv.global.init,"aw",@progbits
	.align	4
.nv.global.init:
	.type		__cudart_i2opi_f,@object
	.size		__cudart_i2opi_f,(.L_1 - __cudart_i2opi_f)
__cudart_i2opi_f:
        /*0000*/ 	.byte	0x41, 0x90, 0x43, 0x3c, 0x99, 0x95, 0x62, 0xdb, 0xc0, 0xdd, 0x34, 0xf5, 0xd1, 0x57, 0x27, 0xfc
        /*0010*/ 	.byte	0x29, 0x15, 0x44, 0x4e, 0x6e, 0x83, 0xf9, 0xa2
.L_1:


//--------------------- .nv.shared.reserved.0     --------------------------
	.section	.nv.shared.reserved.0,"aw",@nobits
	.weak		__nv_reservedSMEM_offset_0_alias
	.size		__nv_reservedSMEM_offset_0_alias, 0, 64
	.other		__nv_reservedSMEM_offset_0_alias,@"STO_CUDA_RESERVED_SHARED STV_DEFAULT"
__nv_reservedSMEM_offset_0_alias:
	.zero		0
	.zero		64


//--------------------- .nv.global                --------------------------
	.section	.nv.global,"aw",@nobits
	.align	4
.nv.global:
	.type		g_index,@object
	.size		g_index,(.L_0 - g_index)
g_index:
	.zero		4
.L_0:


//--------------------- .nv.constant0._Z15compute_dynamicPKfPfi --------------------------
	.section	.nv.constant0._Z15compute_dynamicPKfPfi,"a",@progbits
	.sectionflags	@""
	.align	4
.nv.constant0._Z15compute_dynamicPKfPfi:
	.zero		916


//--------------------- .nv.constant0._Z14compute_staticPKfPfi --------------------------
	.section	.nv.constant0._Z14compute_staticPKfPfi,"a",@progbits
	.sectionflags	@""
	.align	4
.nv.constant0._Z14compute_staticPKfPfi:
	.zero		916


//--------------------- SYMBOLS --------------------------

	.type		.nv.reservedSmem.offset0,@object
	.size		.nv.reservedSmem.offset0,0x4
